	.target	sm_90a

	.elftype	@"ET_EXEC"


//--------------------- .note.nv.tkinfo           --------------------------
	.section	.note.nv.tkinfo,"",@"SHT_NOTE"
	.sectionflags	@"SHF_NOTE_NV_TKINFO"
	.tkinfo
        /*0018*/ 	.word	0x00000002
        /*0030*/ 	.string	""
        /*0030*/ 	.string	"ptxas"
        /*0030*/ 	.string	"Cuda compilation tools, release 13.0, V13.0.88"
        /*0030*/ 	.string	"Build cuda_13.0.r13.0/compiler.36424714_0"
        /*0030*/ 	.string	"-arch sm_90a -m 64 "



//--------------------- .note.nv.cuinfo           --------------------------
	.section	.note.nv.cuinfo,"",@"SHT_NOTE"
	.sectionflags	@"SHF_NOTE_NV_CUINFO"
        /*0018*/ 	.short	0x0002
        /*001a*/ 	.short	0x005a
        /*001c*/ 	.short	0x0082
	.zero		2


//--------------------- .nv.info                  --------------------------
	.section	.nv.info,"",@"SHT_CUDA_INFO"
	.align	4


	//----- nvinfo : EIATTR_REGCOUNT
	.align		4
        /*0000*/ 	.byte	0x04, 0x2f
        /*0002*/ 	.short	(.L_15 - .L_14)
	.align		4
.L_14:
        /*0004*/ 	.word	index@(_ZN7cutlass13device_kernelINS_4gemm6kernel13GemmUniversalIN4cute5tupleIJiiiiEEENS1_10collective13CollectiveMmaINS1_34MainloopSm90TmaGmmaWarpSpecializedILi2ENS5_IJNS4_1CILi1EEENSA_ILi2EEESB_EEENS1_35KernelTmaWarpSpecializedCooperativeEEENS5_IJNSA_ILi128EEESG_NSA_ILi64EEEEEENS_6half_tENS5_IJSB_llEEESJ_NS5_IJlSB_lEEENS4_8TiledMMAINS4_8MMA_AtomIJNS4_4SM904GMMA26MMA_64x128x16_F32F16F16_SSILNSP_5MajorE1ELSR_0ELNSP_7ScaleInE1ELSS_1EEEEEENS4_6LayoutINS5_IJSC_SB_SB_EEENS5_IJSB_NSA_ILi0EEESX_EEEEENS5_IJNS4_10UnderscoreES10_S10_EEEEENS4_23SM90_TMA_LOAD_MULTICASTENS4_14ComposedLayoutINS4_7SwizzleILi3ELi4ELi3EEENS4_18smem_ptr_flag_bitsILi16EEENSV_INS5_IJSH_NSA_ILi8EEEEEENS5_IJSB_SH_EEEEEEEvNS4_8identityENS4_13SM90_TMA_LOADENS14_IS16_S18_NSV_INS5_IJS19_SH_EEENS5_IJSH_SB_EEEEEEEvS1E_EENS_8epilogue10collective6detail29Sm90TmaWarpSpecializedAdapterINS1M_15DefaultEpilogueISJ_SL_SL_NS1L_6thread17LinearCombinationISJ_Li1EffLNS1Q_9ScaleType4KindE0ELNS_15FloatRoundStyleE2ESJ_EENS1_15EpilogueDefaultEEEEEvvEEEEvNT_6ParamsE)
        /*0008*/ 	.word	0x000000a8


	//----- nvinfo : EIATTR_FRAME_SIZE
	.align		4
.L_15:
        /*000c*/ 	.byte	0x04, 0x11
        /*000e*/ 	.short	(.L_17 - .L_16)
	.align		4
.L_16:
        /*0010*/ 	.word	index@(_ZN7cutlass13device_kernelINS_4gemm6kernel13GemmUniversalIN4cute5tupleIJiiiiEEENS1_10collective13CollectiveMmaINS1_34MainloopSm90TmaGmmaWarpSpecializedILi2ENS5_IJNS4_1CILi1EEENSA_ILi2EEESB_EEENS1_35KernelTmaWarpSpecializedCooperativeEEENS5_IJNSA_ILi128EEESG_NSA_ILi64EEEEEENS_6half_tENS5_IJSB_llEEESJ_NS5_IJlSB_lEEENS4_8TiledMMAINS4_8MMA_AtomIJNS4_4SM904GMMA26MMA_64x128x16_F32F16F16_SSILNSP_5MajorE1ELSR_0ELNSP_7ScaleInE1ELSS_1EEEEEENS4_6LayoutINS5_IJSC_SB_SB_EEENS5_IJSB_NSA_ILi0EEESX_EEEEENS5_IJNS4_10UnderscoreES10_S10_EEEEENS4_23SM90_TMA_LOAD_MULTICASTENS4_14ComposedLayoutINS4_7SwizzleILi3ELi4ELi3EEENS4_18smem_ptr_flag_bitsILi16EEENSV_INS5_IJSH_NSA_ILi8EEEEEENS5_IJSB_SH_EEEEEEEvNS4_8identityENS4_13SM90_TMA_LOADENS14_IS16_S18_NSV_INS5_IJS19_SH_EEENS5_IJSH_SB_EEEEEEEvS1E_EENS_8epilogue10collective6detail29Sm90TmaWarpSpecializedAdapterINS1M_15DefaultEpilogueISJ_SL_SL_NS1L_6thread17LinearCombinationISJ_Li1EffLNS1Q_9ScaleType4KindE0ELNS_15FloatRoundStyleE2ESJ_EENS1_15EpilogueDefaultEEEEEvvEEEEvNT_6ParamsE)
        /*0014*/ 	.word	0x00000000


	//----- nvinfo : EIATTR_MIN_STACK_SIZE
	.align		4
.L_17:
        /*0018*/ 	.byte	0x04, 0x12
        /*001a*/ 	.short	(.L_19 - .L_18)
	.align		4
.L_18:
        /*001c*/ 	.word	index@(_ZN7cutlass13device_kernelINS_4gemm6kernel13GemmUniversalIN4cute5tupleIJiiiiEEENS1_10collective13CollectiveMmaINS1_34MainloopSm90TmaGmmaWarpSpecializedILi2ENS5_IJNS4_1CILi1EEENSA_ILi2EEESB_EEENS1_35KernelTmaWarpSpecializedCooperativeEEENS5_IJNSA_ILi128EEESG_NSA_ILi64EEEEEENS_6half_tENS5_IJSB_llEEESJ_NS5_IJlSB_lEEENS4_8TiledMMAINS4_8MMA_AtomIJNS4_4SM904GMMA26MMA_64x128x16_F32F16F16_SSILNSP_5MajorE1ELSR_0ELNSP_7ScaleInE1ELSS_1EEEEEENS4_6LayoutINS5_IJSC_SB_SB_EEENS5_IJSB_NSA_ILi0EEESX_EEEEENS5_IJNS4_10UnderscoreES10_S10_EEEEENS4_23SM90_TMA_LOAD_MULTICASTENS4_14ComposedLayoutINS4_7SwizzleILi3ELi4ELi3EEENS4_18smem_ptr_flag_bitsILi16EEENSV_INS5_IJSH_NSA_ILi8EEEEEENS5_IJSB_SH_EEEEEEEvNS4_8identityENS4_13SM90_TMA_LOADENS14_IS16_S18_NSV_INS5_IJS19_SH_EEENS5_IJSH_SB_EEEEEEEvS1E_EENS_8epilogue10collective6detail29Sm90TmaWarpSpecializedAdapterINS1M_15DefaultEpilogueISJ_SL_SL_NS1L_6thread17LinearCombinationISJ_Li1EffLNS1Q_9ScaleType4KindE0ELNS_15FloatRoundStyleE2ESJ_EENS1_15EpilogueDefaultEEEEEvvEEEEvNT_6ParamsE)
        /*0020*/ 	.word	0x00000000
.L_19:


//--------------------- .nv.compat                --------------------------
	.section	.nv.compat,"",@"SHT_CUDA_COMPAT_INFO"
	.align	4
        /*0000*/ 	.byte	0x02, 0x09, 0x01, 0x00, 0x02, 0x02, 0x04, 0x00, 0x02, 0x05, 0x05, 0x00, 0x03, 0x07, 0x01, 0x01
        /*0010*/ 	.byte	0x02, 0x03, 0x01, 0x00, 0x02, 0x06, 0x01, 0x00, 0x04, 0x0b, 0x08, 0x00, 0x00, 0x00, 0x00, 0x00
        /*0020*/ 	.byte	0x00, 0x00, 0x00, 0x00


//--------------------- .nv.info._ZN7cutlass13device_kernelINS_4gemm6kernel13GemmUniversalIN4cute5tupleIJiiiiEEENS1_10collective13CollectiveMmaINS1_34MainloopSm90TmaGmmaWarpSpecializedILi2ENS5_IJNS4_1CILi1EEENSA_ILi2EEESB_EEENS1_35KernelTmaWarpSpecializedCooperativeEEENS5_IJNSA_ILi128EEESG_NSA_ILi64EEEEEENS_6half_tENS5_IJSB_llEEESJ_NS5_IJlSB_lEEENS4_8TiledMMAINS4_8MMA_AtomIJNS4_4SM904GMMA26MMA_64x128x16_F32F16F16_SSILNSP_5MajorE1ELSR_0ELNSP_7ScaleInE1ELSS_1EEEEEENS4_6LayoutINS5_IJSC_SB_SB_EEENS5_IJSB_NSA_ILi0EEESX_EEEEENS5_IJNS4_10UnderscoreES10_S10_EEEEENS4_23SM90_TMA_LOAD_MULTICASTENS4_14ComposedLayoutINS4_7SwizzleILi3ELi4ELi3EEENS4_18smem_ptr_flag_bitsILi16EEENSV_INS5_IJSH_NSA_ILi8EEEEEENS5_IJSB_SH_EEEEEEEvNS4_8identityENS4_13SM90_TMA_LOADENS14_IS16_S18_NSV_INS5_IJS19_SH_EEENS5_IJSH_SB_EEEEEEEvS1E_EENS_8epilogue10collective6detail29Sm90TmaWarpSpecializedAdapterINS1M_15DefaultEpilogueISJ_SL_SL_NS1L_6thread17LinearCombinationISJ_Li1EffLNS1Q_9ScaleType4KindE0ELNS_15FloatRoundStyleE2ESJ_EENS1_15EpilogueDefaultEEEEEvvEEEEvNT_6ParamsE --------------------------
	.section	.nv.info._ZN7cutlass13device_kernelINS_4gemm6kernel13GemmUniversalIN4cute5tupleIJiiiiEEENS1_10collective13CollectiveMmaINS1_34MainloopSm90TmaGmmaWarpSpecializedILi2ENS5_IJNS4_1CILi1EEENSA_ILi2EEESB_EEENS1_35KernelTmaWarpSpecializedCooperativeEEENS5_IJNSA_ILi128EEESG_NSA_ILi64EEEEEENS_6half_tENS5_IJSB_llEEESJ_NS5_IJlSB_lEEENS4_8TiledMMAINS4_8MMA_AtomIJNS4_4SM904GMMA26MMA_64x128x16_F32F16F16_SSILNSP_5MajorE1ELSR_0ELNSP_7ScaleInE1ELSS_1EEEEEENS4_6LayoutINS5_IJSC_SB_SB_EEENS5_IJSB_NSA_ILi0EEESX_EEEEENS5_IJNS4_10UnderscoreES10_S10_EEEEENS4_23SM90_TMA_LOAD_MULTICASTENS4_14ComposedLayoutINS4_7SwizzleILi3ELi4ELi3EEENS4_18smem_ptr_flag_bitsILi16EEENSV_INS5_IJSH_NSA_ILi8EEEEEENS5_IJSB_SH_EEEEEEEvNS4_8identityENS4_13SM90_TMA_LOADENS14_IS16_S18_NSV_INS5_IJS19_SH_EEENS5_IJSH_SB_EEEEEEEvS1E_EENS_8epilogue10collective6detail29Sm90TmaWarpSpecializedAdapterINS1M_15DefaultEpilogueISJ_SL_SL_NS1L_6thread17LinearCombinationISJ_Li1EffLNS1Q_9ScaleType4KindE0ELNS_15FloatRoundStyleE2ESJ_EENS1_15EpilogueDefaultEEEEEvvEEEEvNT_6ParamsE,"",@"SHT_CUDA_INFO"
	.sectionflags	@""
	.align	4


	//----- nvinfo : EIATTR_CUDA_API_VERSION
	.align		4
        /*0000*/ 	.byte	0x04, 0x37
        /*0002*/ 	.short	(.L_21 - .L_20)
.L_20:
        /*0004*/ 	.word	0x00000082


	//----- nvinfo : EIATTR_KPARAM_INFO
	.align		4
.L_21:
        /*0008*/ 	.byte	0x04, 0x17
        /*000a*/ 	.short	(.L_23 - .L_22)
.L_22:
        /*000c*/ 	.word	0x00000000
        /*0010*/ 	.short	0x0000
        /*0012*/ 	.short	0x0070
        /*0014*/ 	.byte	0x00, 0xf0, 0x01, 0x10


	//----- nvinfo : EIATTR_SPARSE_MMA_MASK
	.align		4
.L_23:
        /*0018*/ 	.byte	0x03, 0x50
        /*001a*/ 	.short	0x0000


	//----- nvinfo : EIATTR_MAXREG_COUNT
	.align		4
        /*001c*/ 	.byte	0x03, 0x1b
        /*001e*/ 	.short	0x00a8


	//----- nvinfo : EIATTR_NUM_BARRIERS
	.align		4
        /*0020*/ 	.byte	0x02, 0x4c
        /*0022*/ 	.byte	0x01
	.zero		1


	//----- nvinfo : EIATTR_EXTERNS
	.align		4
        /*0024*/ 	.byte	0x04, 0x0f
        /*0026*/ 	.short	(.L_25 - .L_24)


	//   ....[0]....
	.align		4
.L_24:
        /*0028*/ 	.word	index@(__assertfail)


	//----- nvinfo : EIATTR_MERCURY_ISA_VERSION
	.align		4
.L_25:
        /*002c*/ 	.byte	0x03, 0x5f
        /*002e*/ 	.short	0x0101


	//----- nvinfo : EIATTR_INT_WARP_WIDE_INSTR_OFFSETS
	.align		4
        /*0030*/ 	.byte	0x04, 0x31
        /*0032*/ 	.short	(.L_27 - .L_26)


	//   ....[0]....
.L_26:
        /*0034*/ 	.word	0x00000430


	//   ....[1]....
        /*0038*/ 	.word	0x00000450


	//   ....[2]....
        /*003c*/ 	.word	0x00000600


	//   ....[3]....
        /*0040*/ 	.word	0x00001e40


	//----- nvinfo : EIATTR_COOP_GROUP_MASK_REGIDS
	.align		4
.L_27:
        /*0044*/ 	.byte	0x04, 0x29
        /*0046*/ 	.short	(.L_29 - .L_28)


	//   ....[0]....
.L_28:
        /*0048*/ 	.word	0xffffffff


	//   ....[1]....
        /*004c*/ 	.word	0xffffffff


	//   ....[2]....
        /*0050*/ 	.word	0xffffffff


	//   ....[3]....
        /*0054*/ 	.word	0xffffffff


	//   ....[4]....
        /*0058*/ 	.word	0xffffffff


	//   ....[5]....
        /*005c*/ 	.word	0xffffffff


	//----- nvinfo : EIATTR_COOP_GROUP_INSTR_OFFSETS
	.align		4
.L_29:
        /*0060*/ 	.byte	0x04, 0x28
        /*0062*/ 	.short	(.L_31 - .L_30)


	//   ....[0]....
.L_30:
        /*0064*/ 	.word	0x00000060


	//   ....[1]....
        /*0068*/ 	.word	0x00000070


	//   ....[2]....
        /*006c*/ 	.word	0x00000130


	//   ....[3]....
        /*0070*/ 	.word	0x00000280


	//   ....[4]....
        /*0074*/ 	.word	0x00000750


	//   ....[5]....
        /*0078*/ 	.word	0x000013d0


	//----- nvinfo : EIATTR_REG_RECONFIG
	.align		4
.L_31:
        /*007c*/ 	.byte	0x01, 0x54
	.zero		2


	//----- nvinfo : EIATTR_SYSCALL_OFFSETS
	.align		4
        /*0080*/ 	.byte	0x04, 0x46
        /*0082*/ 	.short	(.L_33 - .L_32)


	//   ....[0]....
.L_32:
        /*0084*/ 	.word	0x000015b0


	//----- nvinfo : EIATTR_MBARRIER_INSTR_OFFSETS
	.align		4
.L_33:
        /*0088*/ 	.byte	0x04, 0x39
        /*008a*/ 	.short	(.L_35 - .L_34)


	//   ....[0]....
.L_34:
        /*008c*/ 	.word	0x00000230
        /*0090*/ 	.word	0x000000ff
        /*0094*/ 	.word	0x00000000
        /*0098*/ 	.short	0x0100
        /*009a*/ 	.byte	0x08
	.zero		1


	//   ....[1]....
        /*009c*/ 	.word	0x00000240
        /*00a0*/ 	.word	0x000000ff
        /*00a4*/ 	.word	0x00000010
        /*00a8*/ 	.short	0x0100
        /*00aa*/ 	.byte	0x08
	.zero		1


	//   ....[2]....
        /*00ac*/ 	.word	0x00000250
        /*00b0*/ 	.word	0x000000ff
        /*00b4*/ 	.word	0x00000008
        /*00b8*/ 	.short	0x0100
        /*00ba*/ 	.byte	0x08
	.zero		1


	//   ....[3]....
        /*00bc*/ 	.word	0x00000260
        /*00c0*/ 	.word	0x000000ff
        /*00c4*/ 	.word	0x00000018
        /*00c8*/ 	.short	0x0100
        /*00ca*/ 	.byte	0x08
	.zero		1


	//   ....[4]....
        /*00cc*/ 	.word	0x00000680
        /*00d0*/ 	.word	0x000000ff
        /*00d4*/ 	.word	0x00000030
        /*00d8*/ 	.short	0x0100
        /*00da*/ 	.byte	0x06
	.zero		1


	//   ....[5]....
        /*00dc*/ 	.word	0x00000700
        /*00e0*/ 	.word	0x000000ff
        /*00e4*/ 	.word	0x00000038
        /*00e8*/ 	.short	0x0100
        /*00ea*/ 	.byte	0x06
	.zero		1


	//   ....[6]....
        /*00ec*/ 	.word	0x00001670
        /*00f0*/ 	.word	0x00000003
        /*00f4*/ 	.word	0x00000000
        /*00f8*/ 	.short	0x010a
        /*00fa*/ 	.byte	0x3f
	.zero		1


	//   ....[7]....
        /*00fc*/ 	.word	0x000016d0
        /*0100*/ 	.word	0x00000003
        /*0104*/ 	.word	0x00000000
        /*0108*/ 	.short	0x010a
        /*010a*/ 	.byte	0x3f
	.zero		1


	//   ....[8]....
        /*010c*/ 	.word	0x00001a50
        /*0110*/ 	.word	0x00000005
        /*0114*/ 	.word	0x00000000
        /*0118*/ 	.short	0x010a
        /*011a*/ 	.byte	0x3f
	.zero		1


	//   ....[9]....
        /*011c*/ 	.word	0x00001a90
        /*0120*/ 	.word	0x00000005
        /*0124*/ 	.word	0x00000000
        /*0128*/ 	.short	0x010a
        /*012a*/ 	.byte	0x3f
	.zero		1


	//   ....[10]....
        /*012c*/ 	.word	0x00001cf0
        /*0130*/ 	.word	0x00000004
        /*0134*/ 	.word	0x00000000
        /*0138*/ 	.short	0x0101
        /*013a*/ 	.byte	0x3f
	.zero		1


	//   ....[11]....
        /*013c*/ 	.word	0x00001eb0
        /*0140*/ 	.word	0x00000000
        /*0144*/ 	.word	0x00000000
        /*0148*/ 	.short	0x0101
        /*014a*/ 	.byte	0x3f
	.zero		1


	//   ....[12]....
        /*014c*/ 	.word	0x00006f80
        /*0150*/ 	.word	0x00000014
        /*0154*/ 	.word	0x00000010
        /*0158*/ 	.short	0x010a
        /*015a*/ 	.byte	0x3f
	.zero		1


	//   ....[13]....
        /*015c*/ 	.word	0x000073b0
        /*0160*/ 	.word	0x00000004
        /*0164*/ 	.word	0x00000038
        /*0168*/ 	.short	0x0101
        /*016a*/ 	.byte	0x3f
	.zero		1


	//   ....[14]....
        /*016c*/ 	.word	0x00007ad0
        /*0170*/ 	.word	0x00000005
        /*0174*/ 	.word	0x00000000
        /*0178*/ 	.short	0x010a
        /*017a*/ 	.byte	0x3f
	.zero		1


	//   ....[15]....
        /*017c*/ 	.word	0x00007b50
        /*0180*/ 	.word	0x00000009
        /*0184*/ 	.word	0x00000000
        /*0188*/ 	.short	0x010a
        /*018a*/ 	.byte	0x3f
	.zero		1


	//   ....[16]....
        /*018c*/ 	.word	0x00007bb0
        /*0190*/ 	.word	0x00000003
        /*0194*/ 	.word	0x00000000
        /*0198*/ 	.short	0x010a
        /*019a*/ 	.byte	0x3f
	.zero		1


	//   ....[17]....
        /*019c*/ 	.word	0x00007c00
        /*01a0*/ 	.word	0x00000005
        /*01a4*/ 	.word	0x00000000
        /*01a8*/ 	.short	0x010a
        /*01aa*/ 	.byte	0x3f
	.zero		1


	//   ....[18]....
        /*01ac*/ 	.word	0x00007cd0
        /*01b0*/ 	.word	0x00000014
        /*01b4*/ 	.word	0x00000010
        /*01b8*/ 	.short	0x010a
        /*01ba*/ 	.byte	0x3f
	.zero		1


	//   ....[19]....
        /*01bc*/ 	.word	0x00007da0
        /*01c0*/ 	.word	0x00000005
        /*01c4*/ 	.word	0x00000000
        /*01c8*/ 	.short	0x010a
        /*01ca*/ 	.byte	0x3f
	.zero		1


	//----- nvinfo : EIATTR_NUM_MBARRIERS
	.align		4
.L_35:
        /*01cc*/ 	.byte	0x03, 0x38
        /*01ce*/ 	.short	0x0006


	//----- nvinfo : EIATTR_EXIT_INSTR_OFFSETS
	.align		4
        /*01d0*/ 	.byte	0x04, 0x1c
        /*01d2*/ 	.short	(.L_37 - .L_36)


	//   ....[0]....
.L_36:
        /*01d4*/ 	.word	0x00000920


	//   ....[1]....
        /*01d8*/ 	.word	0x00001130


	//   ....[2]....
        /*01dc*/ 	.word	0x000066f0


	//   ....[3]....
        /*01e0*/ 	.word	0x00006c50


	//   ....[4]....
        /*01e4*/ 	.word	0x00007ba0


	//----- nvinfo : EIATTR_MAX_THREADS
	.align		4
.L_37:
        /*01e8*/ 	.byte	0x04, 0x05
        /*01ea*/ 	.short	(.L_39 - .L_38)
.L_38:
        /*01ec*/ 	.word	0x00000180
        /*01f0*/ 	.word	0x00000001
        /*01f4*/ 	.word	0x00000001


	//----- nvinfo : EIATTR_CRS_STACK_SIZE
	.align		4
.L_39:
        /*01f8*/ 	.byte	0x04, 0x1e
        /*01fa*/ 	.short	(.L_41 - .L_40)
.L_40:
        /*01fc*/ 	.word	0x00000000


	//----- nvinfo : EIATTR_CBANK_PARAM_SIZE
	.align		4
.L_41:
        /*0200*/ 	.byte	0x03, 0x19
        /*0202*/ 	.short	0x0470


	//----- nvinfo : EIATTR_PARAM_CBANK
	.align		4
        /*0204*/ 	.byte	0x04, 0x0a
        /*0206*/ 	.short	(.L_43 - .L_42)
	.align		4
.L_42:
        /*0208*/ 	.word	index@(.nv.constant0._ZN7cutlass13device_kernelINS_4gemm6kernel13GemmUniversalIN4cute5tupleIJiiiiEEENS1_10collective13CollectiveMmaINS1_34MainloopSm90TmaGmmaWarpSpecializedILi2ENS5_IJNS4_1CILi1EEENSA_ILi2EEESB_EEENS1_35KernelTmaWarpSpecializedCooperativeEEENS5_IJNSA_ILi128EEESG_NSA_ILi64EEEEEENS_6half_tENS5_IJSB_llEEESJ_NS5_IJlSB_lEEENS4_8TiledMMAINS4_8MMA_AtomIJNS4_4SM904GMMA26MMA_64x128x16_F32F16F16_SSILNSP_5MajorE1ELSR_0ELNSP_7ScaleInE1ELSS_1EEEEEENS4_6LayoutINS5_IJSC_SB_SB_EEENS5_IJSB_NSA_ILi0EEESX_EEEEENS5_IJNS4_10UnderscoreES10_S10_EEEEENS4_23SM90_TMA_LOAD_MULTICASTENS4_14ComposedLayoutINS4_7SwizzleILi3ELi4ELi3EEENS4_18smem_ptr_flag_bitsILi16EEENSV_INS5_IJSH_NSA_ILi8EEEEEENS5_IJSB_SH_EEEEEEEvNS4_8identityENS4_13SM90_TMA_LOADENS14_IS16_S18_NSV_INS5_IJS19_SH_EEENS5_IJSH_SB_EEEEEEEvS1E_EENS_8epilogue10collective6detail29Sm90TmaWarpSpecializedAdapterINS1M_15DefaultEpilogueISJ_SL_SL_NS1L_6thread17LinearCombinationISJ_Li1EffLNS1Q_9ScaleType4KindE0ELNS_15FloatRoundStyleE2ESJ_EENS1_15EpilogueDefaultEEEEEvvEEEEvNT_6ParamsE)
        /*020c*/ 	.short	0x0210
        /*020e*/ 	.short	0x0470


	//----- nvinfo : EIATTR_SW_WAR
	.align		4
.L_43:
        /*0210*/ 	.byte	0x04, 0x36
        /*0212*/ 	.short	(.L_45 - .L_44)
.L_44:
        /*0214*/ 	.word	0x00000008
.L_45:


//--------------------- .nv.callgraph             --------------------------
	.section	.nv.callgraph,"",@"SHT_CUDA_CALLGRAPH"
	.align	4
	.sectionentsize	8
	.align		4
        /*0000*/ 	.word	0x00000000
	.align		4
        /*0004*/ 	.word	0xffffffff
	.align		4
        /*0008*/ 	.word	index@(_ZN7cutlass13device_kernelINS_4gemm6kernel13GemmUniversalIN4cute5tupleIJiiiiEEENS1_10collective13CollectiveMmaINS1_34MainloopSm90TmaGmmaWarpSpecializedILi2ENS5_IJNS4_1CILi1EEENSA_ILi2EEESB_EEENS1_35KernelTmaWarpSpecializedCooperativeEEENS5_IJNSA_ILi128EEESG_NSA_ILi64EEEEEENS_6half_tENS5_IJSB_llEEESJ_NS5_IJlSB_lEEENS4_8TiledMMAINS4_8MMA_AtomIJNS4_4SM904GMMA26MMA_64x128x16_F32F16F16_SSILNSP_5MajorE1ELSR_0ELNSP_7ScaleInE1ELSS_1EEEEEENS4_6LayoutINS5_IJSC_SB_SB_EEENS5_IJSB_NSA_ILi0EEESX_EEEEENS5_IJNS4_10UnderscoreES10_S10_EEEEENS4_23SM90_TMA_LOAD_MULTICASTENS4_14ComposedLayoutINS4_7SwizzleILi3ELi4ELi3EEENS4_18smem_ptr_flag_bitsILi16EEENSV_INS5_IJSH_NSA_ILi8EEEEEENS5_IJSB_SH_EEEEEEEvNS4_8identityENS4_13SM90_TMA_LOADENS14_IS16_S18_NSV_INS5_IJS19_SH_EEENS5_IJSH_SB_EEEEEEEvS1E_EENS_8epilogue10collective6detail29Sm90TmaWarpSpecializedAdapterINS1M_15DefaultEpilogueISJ_SL_SL_NS1L_6thread17LinearCombinationISJ_Li1EffLNS1Q_9ScaleType4KindE0ELNS_15FloatRoundStyleE2ESJ_EENS1_15EpilogueDefaultEEEEEvvEEEEvNT_6ParamsE)
	.align		4
        /*000c*/ 	.word	index@(__assertfail)
	.align		4
        /*0010*/ 	.word	0x00000000
	.align		4
        /*0014*/ 	.word	0xfffffffe
	.align		4
        /*0018*/ 	.word	0x00000000
	.align		4
        /*001c*/ 	.word	0xfffffffd
	.align		4
        /*0020*/ 	.word	0x00000000
	.align		4
        /*0024*/ 	.word	0xfffffffc


//--------------------- .nv.constant4             --------------------------
	.section	.nv.constant4,"a",@progbits
	.align	8
	.align		8
.nv.constant4:
        /*0000*/ 	.dword	__assertfail
	.align		8
        /*0008*/ 	.dword	__unnamed_1
	.align		8
        /*0010*/ 	.dword	_ZN40_INTERNAL_3fcf701c_4_k_cu_5019a672_357994cuda3std3__45__cpo5beginE
	.align		8
        /*0018*/ 	.dword	_ZN40_INTERNAL_3fcf701c_4_k_cu_5019a672_357994cuda3std3__45__cpo3endE
	.align		8
        /*0020*/ 	.dword	_ZN40_INTERNAL_3fcf701c_4_k_cu_5019a672_357994cuda3std3__45__cpo6cbeginE
	.align		8
        /*0028*/ 	.dword	_ZN40_INTERNAL_3fcf701c_4_k_cu_5019a672_357994cuda3std3__45__cpo4cendE
	.align		8
        /*0030*/ 	.dword	_ZN40_INTERNAL_3fcf701c_4_k_cu_5019a672_357994cuda3std3__442_GLOBAL__N__3fcf701c_4_k_cu_5019a672_357996ignoreE
	.align		8
        /*0038*/ 	.dword	_ZN40_INTERNAL_3fcf701c_4_k_cu_5019a672_357994cuda3std3__419piecewise_constructE
	.align		8
        /*0040*/ 	.dword	_ZN40_INTERNAL_3fcf701c_4_k_cu_5019a672_357994cuda3std3__48in_placeE
	.align		8
        /*0048*/ 	.dword	_ZN40_INTERNAL_3fcf701c_4_k_cu_5019a672_357994cuda3std6ranges3__45__cpo4swapE
	.align		8
        /*0050*/ 	.dword	_ZN40_INTERNAL_3fcf701c_4_k_cu_5019a672_357994cuda3std6ranges3__45__cpo9iter_moveE
	.align		8
        /*0058*/ 	.dword	_ZN40_INTERNAL_3fcf701c_4_k_cu_5019a672_357994cute7productE
	.align		8
        /*0060*/ 	.dword	_ZN40_INTERNAL_3fcf701c_4_k_cu_5019a672_357994cute1_E
	.align		8
        /*0068*/ 	.dword	$str$22
	.align		8
        /*0070*/ 	.dword	$str$23


//--------------------- .text._ZN7cutlass13device_kernelINS_4gemm6kernel13GemmUniversalIN4cute5tupleIJiiiiEEENS1_10collective13CollectiveMmaINS1_34MainloopSm90TmaGmmaWarpSpecializedILi2ENS5_IJNS4_1CILi1EEENSA_ILi2EEESB_EEENS1_35KernelTmaWarpSpecializedCooperativeEEENS5_IJNSA_ILi128EEESG_NSA_ILi64EEEEEENS_6half_tENS5_IJSB_llEEESJ_NS5_IJlSB_lEEENS4_8TiledMMAINS4_8MMA_AtomIJNS4_4SM904GMMA26MMA_64x128x16_F32F16F16_SSILNSP_5MajorE1ELSR_0ELNSP_7ScaleInE1ELSS_1EEEEEENS4_6LayoutINS5_IJSC_SB_SB_EEENS5_IJSB_NSA_ILi0EEESX_EEEEENS5_IJNS4_10UnderscoreES10_S10_EEEEENS4_23SM90_TMA_LOAD_MULTICASTENS4_14ComposedLayoutINS4_7SwizzleILi3ELi4ELi3EEENS4_18smem_ptr_flag_bitsILi16EEENSV_INS5_IJSH_NSA_ILi8EEEEEENS5_IJSB_SH_EEEEEEEvNS4_8identityENS4_13SM90_TMA_LOADENS14_IS16_S18_NSV_INS5_IJS19_SH_EEENS5_IJSH_SB_EEEEEEEvS1E_EENS_8epilogue10collective6detail29Sm90TmaWarpSpecializedAdapterINS1M_15DefaultEpilogueISJ_SL_SL_NS1L_6thread17LinearCombinationISJ_Li1EffLNS1Q_9ScaleType4KindE0ELNS_15FloatRoundStyleE2ESJ_EENS1_15EpilogueDefaultEEEEEvvEEEEvNT_6ParamsE --------------------------
	.section	.text._ZN7cutlass13device_kernelINS_4gemm6kernel13GemmUniversalIN4cute5tupleIJiiiiEEENS1_10collective13CollectiveMmaINS1_34MainloopSm90TmaGmmaWarpSpecializedILi2ENS5_IJNS4_1CILi1EEENSA_ILi2EEESB_EEENS1_35KernelTmaWarpSpecializedCooperativeEEENS5_IJNSA_ILi128EEESG_NSA_ILi64EEEEEENS_6half_tENS5_IJSB_llEEESJ_NS5_IJlSB_lEEENS4_8TiledMMAINS4_8MMA_AtomIJNS4_4SM904GMMA26MMA_64x128x16_F32F16F16_SSILNSP_5MajorE1ELSR_0ELNSP_7ScaleInE1ELSS_1EEEEEENS4_6LayoutINS5_IJSC_SB_SB_EEENS5_IJSB_NSA_ILi0EEESX_EEEEENS5_IJNS4_10UnderscoreES10_S10_EEEEENS4_23SM90_TMA_LOAD_MULTICASTENS4_14ComposedLayoutINS4_7SwizzleILi3ELi4ELi3EEENS4_18smem_ptr_flag_bitsILi16EEENSV_INS5_IJSH_NSA_ILi8EEEEEENS5_IJSB_SH_EEEEEEEvNS4_8identityENS4_13SM90_TMA_LOADENS14_IS16_S18_NSV_INS5_IJS19_SH_EEENS5_IJSH_SB_EEEEEEEvS1E_EENS_8epilogue10collective6detail29Sm90TmaWarpSpecializedAdapterINS1M_15DefaultEpilogueISJ_SL_SL_NS1L_6thread17LinearCombinationISJ_Li1EffLNS1Q_9ScaleType4KindE0ELNS_15FloatRoundStyleE2ESJ_EENS1_15EpilogueDefaultEEEEEvvEEEEvNT_6ParamsE,"ax",@progbits
	.align	128
.text._ZN7cutlass13device_kernelINS_4gemm6kernel13GemmUniversalIN4cute5tupleIJiiiiEEENS1_10collective13CollectiveMmaINS1_34MainloopSm90TmaGmmaWarpSpecializedILi2ENS5_IJNS4_1CILi1EEENSA_ILi2EEESB_EEENS1_35KernelTmaWarpSpecializedCooperativeEEENS5_IJNSA_ILi128EEESG_NSA_ILi64EEEEEENS_6half_tENS5_IJSB_llEEESJ_NS5_IJlSB_lEEENS4_8TiledMMAINS4_8MMA_AtomIJNS4_4SM904GMMA26MMA_64x128x16_F32F16F16_SSILNSP_5MajorE1ELSR_0ELNSP_7ScaleInE1ELSS_1EEEEEENS4_6LayoutINS5_IJSC_SB_SB_EEENS5_IJSB_NSA_ILi0EEESX_EEEEENS5_IJNS4_10UnderscoreES10_S10_EEEEENS4_23SM90_TMA_LOAD_MULTICASTENS4_14ComposedLayoutINS4_7SwizzleILi3ELi4ELi3EEENS4_18smem_ptr_flag_bitsILi16EEENSV_INS5_IJSH_NSA_ILi8EEEEEENS5_IJSB_SH_EEEEEEEvNS4_8identityENS4_13SM90_TMA_LOADENS14_IS16_S18_NSV_INS5_IJS19_SH_EEENS5_IJSH_SB_EEEEEEEvS1E_EENS_8epilogue10collective6detail29Sm90TmaWarpSpecializedAdapterINS1M_15DefaultEpilogueISJ_SL_SL_NS1L_6thread17LinearCombinationISJ_Li1EffLNS1Q_9ScaleType4KindE0ELNS_15FloatRoundStyleE2ESJ_EENS1_15EpilogueDefaultEEEEEvvEEEEvNT_6ParamsE:
        .type           _ZN7cutlass13device_kernelINS_4gemm6kernel13GemmUniversalIN4cute5tupleIJiiiiEEENS1_10collective13CollectiveMmaINS1_34MainloopSm90TmaGmmaWarpSpecializedILi2ENS5_IJNS4_1CILi1EEENSA_ILi2EEESB_EEENS1_35KernelTmaWarpSpecializedCooperativeEEENS5_IJNSA_ILi128EEESG_NSA_ILi64EEEEEENS_6half_tENS5_IJSB_llEEESJ_NS5_IJlSB_lEEENS4_8TiledMMAINS4_8MMA_AtomIJNS4_4SM904GMMA26MMA_64x128x16_F32F16F16_SSILNSP_5MajorE1ELSR_0ELNSP_7ScaleInE1ELSS_1EEEEEENS4_6LayoutINS5_IJSC_SB_SB_EEENS5_IJSB_NSA_ILi0EEESX_EEEEENS5_IJNS4_10UnderscoreES10_S10_EEEEENS4_23SM90_TMA_LOAD_MULTICASTENS4_14ComposedLayoutINS4_7SwizzleILi3ELi4ELi3EEENS4_18smem_ptr_flag_bitsILi16EEENSV_INS5_IJSH_NSA_ILi8EEEEEENS5_IJSB_SH_EEEEEEEvNS4_8identityENS4_13SM90_TMA_LOADENS14_IS16_S18_NSV_INS5_IJS19_SH_EEENS5_IJSH_SB_EEEEEEEvS1E_EENS_8epilogue10collective6detail29Sm90TmaWarpSpecializedAdapterINS1M_15DefaultEpilogueISJ_SL_SL_NS1L_6thread17LinearCombinationISJ_Li1EffLNS1Q_9ScaleType4KindE0ELNS_15FloatRoundStyleE2ESJ_EENS1_15EpilogueDefaultEEEEEvvEEEEvNT_6ParamsE,@function
        .size           _ZN7cutlass13device_kernelINS_4gemm6kernel13GemmUniversalIN4cute5tupleIJiiiiEEENS1_10collective13CollectiveMmaINS1_34MainloopSm90TmaGmmaWarpSpecializedILi2ENS5_IJNS4_1CILi1EEENSA_ILi2EEESB_EEENS1_35KernelTmaWarpSpecializedCooperativeEEENS5_IJNSA_ILi128EEESG_NSA_ILi64EEEEEENS_6half_tENS5_IJSB_llEEESJ_NS5_IJlSB_lEEENS4_8TiledMMAINS4_8MMA_AtomIJNS4_4SM904GMMA26MMA_64x128x16_F32F16F16_SSILNSP_5MajorE1ELSR_0ELNSP_7ScaleInE1ELSS_1EEEEEENS4_6LayoutINS5_IJSC_SB_SB_EEENS5_IJSB_NSA_ILi0EEESX_EEEEENS5_IJNS4_10UnderscoreES10_S10_EEEEENS4_23SM90_TMA_LOAD_MULTICASTENS4_14ComposedLayoutINS4_7SwizzleILi3ELi4ELi3EEENS4_18smem_ptr_flag_bitsILi16EEENSV_INS5_IJSH_NSA_ILi8EEEEEENS5_IJSB_SH_EEEEEEEvNS4_8identityENS4_13SM90_TMA_LOADENS14_IS16_S18_NSV_INS5_IJS19_SH_EEENS5_IJSH_SB_EEEEEEEvS1E_EENS_8epilogue10collective6detail29Sm90TmaWarpSpecializedAdapterINS1M_15DefaultEpilogueISJ_SL_SL_NS1L_6thread17LinearCombinationISJ_Li1EffLNS1Q_9ScaleType4KindE0ELNS_15FloatRoundStyleE2ESJ_EENS1_15EpilogueDefaultEEEEEvvEEEEvNT_6ParamsE,(.L_x_193 - _ZN7cutlass13device_kernelINS_4gemm6kernel13GemmUniversalIN4cute5tupleIJiiiiEEENS1_10collective13CollectiveMmaINS1_34MainloopSm90TmaGmmaWarpSpecializedILi2ENS5_IJNS4_1CILi1EEENSA_ILi2EEESB_EEENS1_35KernelTmaWarpSpecializedCooperativeEEENS5_IJNSA_ILi128EEESG_NSA_ILi64EEEEEENS_6half_tENS5_IJSB_llEEESJ_NS5_IJlSB_lEEENS4_8TiledMMAINS4_8MMA_AtomIJNS4_4SM904GMMA26MMA_64x128x16_F32F16F16_SSILNSP_5MajorE1ELSR_0ELNSP_7ScaleInE1ELSS_1EEEEEENS4_6LayoutINS5_IJSC_SB_SB_EEENS5_IJSB_NSA_ILi0EEESX_EEEEENS5_IJNS4_10UnderscoreES10_S10_EEEEENS4_23SM90_TMA_LOAD_MULTICASTENS4_14ComposedLayoutINS4_7SwizzleILi3ELi4ELi3EEENS4_18smem_ptr_flag_bitsILi16EEENSV_INS5_IJSH_NSA_ILi8EEEEEENS5_IJSB_SH_EEEEEEEvNS4_8identityENS4_13SM90_TMA_LOADENS14_IS16_S18_NSV_INS5_IJS19_SH_EEENS5_IJSH_SB_EEEEEEEvS1E_EENS_8epilogue10collective6detail29Sm90TmaWarpSpecializedAdapterINS1M_15DefaultEpilogueISJ_SL_SL_NS1L_6thread17LinearCombinationISJ_Li1EffLNS1Q_9ScaleType4KindE0ELNS_15FloatRoundStyleE2ESJ_EENS1_15EpilogueDefaultEEEEEvvEEEEvNT_6ParamsE)
        .other          _ZN7cutlass13device_kernelINS_4gemm6kernel13GemmUniversalIN4cute5tupleIJiiiiEEENS1_10collective13CollectiveMmaINS1_34MainloopSm90TmaGmmaWarpSpecializedILi2ENS5_IJNS4_1CILi1EEENSA_ILi2EEESB_EEENS1_35KernelTmaWarpSpecializedCooperativeEEENS5_IJNSA_ILi128EEESG_NSA_ILi64EEEEEENS_6half_tENS5_IJSB_llEEESJ_NS5_IJlSB_lEEENS4_8TiledMMAINS4_8MMA_AtomIJNS4_4SM904GMMA26MMA_64x128x16_F32F16F16_SSILNSP_5MajorE1ELSR_0ELNSP_7ScaleInE1ELSS_1EEEEEENS4_6LayoutINS5_IJSC_SB_SB_EEENS5_IJSB_NSA_ILi0EEESX_EEEEENS5_IJNS4_10UnderscoreES10_S10_EEEEENS4_23SM90_TMA_LOAD_MULTICASTENS4_14ComposedLayoutINS4_7SwizzleILi3ELi4ELi3EEENS4_18smem_ptr_flag_bitsILi16EEENSV_INS5_IJSH_NSA_ILi8EEEEEENS5_IJSB_SH_EEEEEEEvNS4_8identityENS4_13SM90_TMA_LOADENS14_IS16_S18_NSV_INS5_IJS19_SH_EEENS5_IJSH_SB_EEEEEEEvS1E_EENS_8epilogue10collective6detail29Sm90TmaWarpSpecializedAdapterINS1M_15DefaultEpilogueISJ_SL_SL_NS1L_6thread17LinearCombinationISJ_Li1EffLNS1Q_9ScaleType4KindE0ELNS_15FloatRoundStyleE2ESJ_EENS1_15EpilogueDefaultEEEEEvvEEEEvNT_6ParamsE,@"STO_CUDA_ENTRY STV_DEFAULT"
_ZN7cutlass13device_kernelINS_4gemm6kernel13GemmUniversalIN4cute5tupleIJiiiiEEENS1_10collective13CollectiveMmaINS1_34MainloopSm90TmaGmmaWarpSpecializedILi2ENS5_IJNS4_1CILi1EEENSA_ILi2EEESB_EEENS1_35KernelTmaWarpSpecializedCooperativeEEENS5_IJNSA_ILi128EEESG_NSA_ILi64EEEEEENS_6half_tENS5_IJSB_llEEESJ_NS5_IJlSB_lEEENS4_8TiledMMAINS4_8MMA_AtomIJNS4_4SM904GMMA26MMA_64x128x16_F32F16F16_SSILNSP_5MajorE1ELSR_0ELNSP_7ScaleInE1ELSS_1EEEEEENS4_6LayoutINS5_IJSC_SB_SB_EEENS5_IJSB_NSA_ILi0EEESX_EEEEENS5_IJNS4_10UnderscoreES10_S10_EEEEENS4_23SM90_TMA_LOAD_MULTICASTENS4_14ComposedLayoutINS4_7SwizzleILi3ELi4ELi3EEENS4_18smem_ptr_flag_bitsILi16EEENSV_INS5_IJSH_NSA_ILi8EEEEEENS5_IJSB_SH_EEEEEEEvNS4_8identityENS4_13SM90_TMA_LOADENS14_IS16_S18_NSV_INS5_IJS19_SH_EEENS5_IJSH_SB_EEEEEEEvS1E_EENS_8epilogue10collective6detail29Sm90TmaWarpSpecializedAdapterINS1M_15DefaultEpilogueISJ_SL_SL_NS1L_6thread17LinearCombinationISJ_Li1EffLNS1Q_9ScaleType4KindE0ELNS_15FloatRoundStyleE2ESJ_EENS1_15EpilogueDefaultEEEEEvvEEEEvNT_6ParamsE:
[----:B------:R-:W0:Y:S01]  /*0000*/  LDC R1, c[0x0][0x28] ;  /* 0x00000a00ff017b82 */ /* 0x000e220000000800 */
[----:B------:R-:W1:Y:S01]  /*0010*/  S2R R94, SR_TID.X ;  /* 0x00000000005e7919 */ /* 0x000e620000002100 */
[----:B------:R-:W-:Y:S01]  /*0020*/  ELECT P0, URZ, PT ;  /* 0x00000000003f782f */ /* 0x000fe20003800000 */
[----:B------:R-:W-:Y:S01]  /*0030*/  BSSY B0, `(.L_x_0) ;  /* 0x000000f000007945 */ /* 0x000fe20003800000 */
[--C-:B-1----:R-:W-:Y:S02]  /*0040*/  SHF.R.U32.HI R0, RZ, 0x5, R94.reuse ;  /* 0x00000005ff007819 */ /* 0x102fe4000001165e */
[----:B------:R-:W-:-:S03]  /*0050*/  SHF.R.U32.HI R10, RZ, 0x7, R94 ;  /* 0x00000007ff0a7819 */ /* 0x000fc6000001165e */
[----:B------:R-:W1:Y:S04]  /*0060*/  SHFL.IDX PT, R2, R0, RZ, 0x1f ;  /* 0x00001fff00027589 */ /* 0x000e6800000e0000 */
[----:B------:R2:W3:Y:S01]  /*0070*/  SHFL.IDX PT, R5, R10, RZ, 0x1f ;  /* 0x00001fff0a057589 */ /* 0x0004e200000e0000 */
[----:B-1----:R-:W-:-:S13]  /*0080*/  ISETP.NE.OR P0, PT, R2, RZ, !P0 ;  /* 0x000000ff0200720c */ /* 0x002fda0004705670 */
[----:B0-23--:R-:W-:Y:S05]  /*0090*/  @P0 BRA `(.L_x_1) ;  /* 0x0000000000200947 */ /* 0x00dfea0003800000 */
[----:B------:R-:W-:Y:S02]  /*00a0*/  ULDC.64 UR4, c[0x0][0x198] ;  /* 0x0000660000047ab9 */ /* 0x000fe40000000a00 */
[----:B------:R-:W-:Y:S02]  /*00b0*/  UIADD3 UR6, UP0, UR4, 0xf0, URZ ;  /* 0x000000f004067890 */ /* 0x000fe4000ff1e03f */
[----:B------:R-:W-:Y:S02]  /*00c0*/  UIADD3 UR4, UP1, UR4, 0x1f0, URZ ;  /* 0x000001f004047890 */ /* 0x000fe4000ff3e03f */
[----:B------:R-:W-:Y:S02]  /*00d0*/  UIADD3.X UR7, URZ, UR5, URZ, UP0, !UPT ;  /* 0x000000053f077290 */ /* 0x000fe400087fe43f */
[----:B------:R-:W-:-:S07]  /*00e0*/  UIADD3.X UR5, URZ, UR5, URZ, UP1, !UPT ;  /* 0x000000053f057290 */ /* 0x000fce0008ffe43f */
[----:B------:R0:W-:Y:S02]  /*00f0*/  UTMACCTL.PF [UR6] ;  /* 0x00000000060079b9 */ /* 0x0001e40008040000 */
[----:B------:R0:W-:Y:S02]  /*0100*/  UTMACCTL.PF [UR4] ;  /* 0x00000000040079b9 */ /* 0x0001e40008040000 */
[----:B0-----:R-:W-:Y:S01]  /*0110*/  NOP ;  /* 0x0000000000007918 */ /* 0x001fe20000000000 */
.L_x_1:
[----:B------:R-:W-:Y:S05]  /*0120*/  BSYNC B0 ;  /* 0x0000000000007941 */ /* 0x000fea0003800000 */
.L_x_0:
[----:B------:R-:W0:Y:S02]  /*0130*/  SHFL.IDX PT, R3, R0, RZ, 0x1f ;  /* 0x00001fff00037589 */ /* 0x000e2400000e0000 */
[----:B0-----:R-:W-:-:S13]  /*0140*/  ISETP.NE.AND P0, PT, R3, RZ, PT ;  /* 0x000000ff0300720c */ /* 0x001fda0003f05270 */
[----:B------:R-:W-:Y:S05]  /*0150*/  @P0 BRA `(.L_x_2) ;  /* 0x0000000000480947 */ /* 0x000fea0003800000 */
[----:B------:R-:W0:Y:S01]  /*0160*/  S2UR UR8, SR_CgaCtaId ;  /* 0x00000000000879c3 */ /* 0x000e220000008800 */
[----:B------:R-:W-:Y:S01]  /*0170*/  UMOV UR4, 0x400 ;  /* 0x0000040000047882 */ /* 0x000fe20000000000 */
[----:B------:R-:W-:Y:S01]  /*0180*/  UMOV UR5, 0x1 ;  /* 0x0000000100057882 */ /* 0x000fe20000000000 */
[----:B------:R-:W-:Y:S01]  /*0190*/  UMOV UR6, 0x4 ;  /* 0x0000000400067882 */ /* 0x000fe20000000000 */
[----:B------:R-:W-:Y:S01]  /*01a0*/  ELECT P0, URZ, PT ;  /* 0x00000000003f782f */ /* 0x000fe20003800000 */
[----:B------:R-:W-:-:S04]  /*01b0*/  UIADD3 UR6, -UR6, 0x100000, URZ ;  /* 0x0010000006067890 */ /* 0x000fc8000fffe13f */
[----:B------:R-:W-:Y:S02]  /*01c0*/  USHF.L.U32 UR7, UR6, 0xb, URZ ;  /* 0x0000000b06077899 */ /* 0x000fe4000800063f */
[----:B------:R-:W-:Y:S02]  /*01d0*/  USHF.L.U32 UR6, UR6, 0x1, URZ ;  /* 0x0000000106067899 */ /* 0x000fe4000800063f */
[----:B0-----:R-:W-:Y:S02]  /*01e0*/  ULEA UR8, UR8, UR4, 0x18 ;  /* 0x0000000408087291 */ /* 0x001fe4000f8ec03f */
[----:B------:R-:W-:-:S04]  /*01f0*/  UIADD3 UR4, -UR5, 0x100000, URZ ;  /* 0x0010000005047890 */ /* 0x000fc8000fffe13f */
[----:B------:R-:W-:Y:S02]  /*0200*/  USHF.L.U32 UR5, UR4, 0xb, URZ ;  /* 0x0000000b04057899 */ /* 0x000fe4000800063f */
[----:B------:R-:W-:Y:S01]  /*0210*/  USHF.L.U32 UR4, UR4, 0x1, URZ ;  /* 0x0000000104047899 */ /* 0x000fe2000800063f */
[----:B------:R-:W0:Y:S11]  /*0220*/  FENCE.VIEW.ASYNC.S ;  /* 0x00000000000073c6 */ /* 0x000e360000000000 */
[----:B0-----:R0:W1:Y:S01]  /*0230*/  SYNCS.EXCH.64 URZ, [UR8], UR4 ;  /* 0x00000004083f75b2 */ /* 0x0010620008000100 */
[----:B------:R0:W2:Y:S01]  /*0240*/  SYNCS.EXCH.64 URZ, [UR8+0x10], UR6 ;  /* 0x00001006083f75b2 */ /* 0x0000a20008000100 */
[----:B------:R0:W3:Y:S01]  /*0250*/  SYNCS.EXCH.64 URZ, [UR8+0x8], UR4 ;  /* 0x00000804083f75b2 */ /* 0x0000e20008000100 */
[----:B------:R0:W4:Y:S01]  /*0260*/  SYNCS.EXCH.64 URZ, [UR8+0x18], UR6 ;  /* 0x00001806083f75b2 */ /* 0x0001220008000100 */
[----:B------:R-:W-:Y:S01]  /*0270*/  NOP ;  /* 0x0000000000007918 */ /* 0x000fe20000000000 */
.L_x_2:
[----:B------:R-:W5:Y:S01]  /*0280*/  SHFL.IDX PT, R0, R0, RZ, 0x1f ;  /* 0x00001fff00007589 */ /* 0x000f6200000e0000 */
[----:B------:R-:W-:Y:S01]  /*0290*/  SHF.R.S32.HI R7, RZ, 0x1f, R94 ;  /* 0x0000001fff077819 */ /* 0x000fe2000001145e */
[----:B0-----:R-:W0:Y:S01]  /*02a0*/  S2UR UR8, SR_CTAID.X ;  /* 0x00000000000879c3 */ /* 0x001e220000002500 */
[----:B------:R-:W-:Y:S01]  /*02b0*/  ELECT P0, URZ, PT ;  /* 0x00000000003f782f */ /* 0x000fe20003800000 */
[----:B------:R-:W1:Y:S01]  /*02c0*/  S2R R4, SR_CTAID.Y ;  /* 0x0000000000047919 */ /* 0x000e620000002600 */
[----:B------:R-:W-:Y:S01]  /*02d0*/  LEA.HI R7, R7, R94, RZ, 0x7 ;  /* 0x0000005e07077211 */ /* 0x000fe200078f38ff */
[----:B------:R-:W-:Y:S01]  /*02e0*/  ULDC UR4, c[0x0][0x154] ;  /* 0x0000550000047ab9 */ /* 0x000fe20000000800 */
[----:B------:R-:W-:Y:S01]  /*02f0*/  SHF.R.S32.HI R8, RZ, 0x1f, R3 ;  /* 0x0000001fff087819 */ /* 0x000fe20000011403 */
[----:B------:R-:W-:Y:S01]  /*0300*/  NOP ;  /* 0x0000000000007918 */ /* 0x000fe20000000000 */
[----:B------:R-:W-:Y:S01]  /*0310*/  LOP3.LUT R7, R7, 0xffffff80, RZ, 0xc0, !PT ;  /* 0xffffff8007077812 */ /* 0x000fe200078ec0ff */
[----:B------:R-:W2:Y:S01]  /*0320*/  LDC R14, c[0x0][0x140] ;  /* 0x00005000ff0e7b82 */ /* 0x000ea20000000800 */
[----:B------:R-:W-:Y:S01]  /*0330*/  LEA.HI R8, R8, R3, RZ, 0x2 ;  /* 0x0000000308087211 */ /* 0x000fe200078f10ff */
[----:B------:R-:W-:-:S02]  /*0340*/  NOP ;  /* 0x0000000000007918 */ /* 0x000fc40000000000 */
[----:B------:R-:W-:Y:S01]  /*0350*/  IMAD.IADD R6, R94, 0x1, -R7 ;  /* 0x000000015e067824 */ /* 0x000fe200078e0a07 */
[----:B------:R-:W-:-:S03]  /*0360*/  LOP3.LUT R8, R8, 0x3ffffffc, RZ, 0xc0, !PT ;  /* 0x3ffffffc08087812 */ /* 0x000fc600078ec0ff */
[----:B------:R-:W3:Y:S01]  /*0370*/  LDC R12, c[0x0][0x144] ;  /* 0x00005100ff0c7b82 */ /* 0x000ee20000000800 */
[----:B------:R-:W-:Y:S02]  /*0380*/  SHF.R.S32.HI R7, RZ, 0x1f, R6 ;  /* 0x0000001fff077819 */ /* 0x000fe40000011406 */
[----:B------:R-:W-:Y:S02]  /*0390*/  LOP3.LUT P2, RZ, R6, 0x7, RZ, 0xc0, !PT ;  /* 0x0000000706ff7812 */ /* 0x000fe4000784c0ff */
[----:B------:R-:W-:Y:S01]  /*03a0*/  LEA.HI R7, R7, R6, RZ, 0x3 ;  /* 0x0000000607077211 */ /* 0x000fe200078f18ff */
[----:B------:R-:W-:Y:S01]  /*03b0*/  VIADD R6, R5, 0xffffffff ;  /* 0xffffffff05067836 */ /* 0x000fe20000000000 */
[----:B-----5:R-:W-:Y:S02]  /*03c0*/  ISETP.NE.OR P0, PT, R0, RZ, !P0 ;  /* 0x000000ff0000720c */ /* 0x020fe40004705670 */
[--C-:B------:R-:W-:Y:S02]  /*03d0*/  SHF.R.S32.HI R0, RZ, 0x3, R7.reuse ;  /* 0x00000003ff007819 */ /* 0x100fe40000011407 */
[----:B------:R-:W-:-:S02]  /*03e0*/  SHF.R.S32.HI R7, RZ, 0x1f, R7 ;  /* 0x0000001fff077819 */ /* 0x000fc40000011407 */
[----:B------:R-:W-:Y:S02]  /*03f0*/  ISETP.GE.U32.AND P5, PT, R6, 0x2, PT ;  /* 0x000000020600780c */ /* 0x000fe40003fa6070 */
[----:B------:R-:W-:Y:S02]  /*0400*/  LEA.HI R7, R7, R0, RZ, 0x2 ;  /* 0x0000000007077211 */ /* 0x000fe400078f10ff */
[----:B--2---:R-:W-:Y:S02]  /*0410*/  ISETP.EQ.U32.AND P3, PT, R14, 0x1, PT ;  /* 0x000000010e00780c */ /* 0x004fe40003f62070 */
[----:B-1----:R-:W-:Y:S01]  /*0420*/  I2FP.F32.U32 R9, R4 ;  /* 0x0000000400097245 */ /* 0x002fe20000201000 */
[----:B------:R-:W-:Y:S01]  /*0430*/  VOTEU.ALL UP0, P0 ;  /* 0x00000000003f7886 */ /* 0x000fe20000000000 */
[----:B------:R-:W-:Y:S01]  /*0440*/  LOP3.LUT R7, R7, 0xfffffffc, RZ, 0xc0, !PT ;  /* 0xfffffffc07077812 */ /* 0x000fe200078ec0ff */
[----:B------:R-:W-:Y:S02]  /*0450*/  VOTEU.ALL UP1, P0 ;  /* 0x00000000003f7886 */ /* 0x000fe40000020000 */
[----:B------:R-:W-:Y:S01]  /*0460*/  FMUL R13, R9, UR4 ;  /* 0x00000004090d7c20 */ /* 0x000fe20008400000 */
[----:B------:R-:W-:Y:S01]  /*0470*/  IMAD.IADD R9, R3, 0x1, -R8 ;  /* 0x0000000103097824 */ /* 0x000fe200078e0a08 */
[----:B0-----:R-:W-:Y:S01]  /*0480*/  I2FP.F32.U32 R8, UR8 ;  /* 0x0000000800087c45 */ /* 0x001fe20008201000 */
[----:B------:R-:W-:Y:S01]  /*0490*/  IMAD.IADD R0, R0, 0x1, -R7 ;  /* 0x0000000100007824 */ /* 0x000fe200078e0a07 */
[----:B------:R-:W0:Y:S01]  /*04a0*/  @!UP0 S2UR UR7, SR_CgaCtaId ;  /* 0x00000000000789c3 */ /* 0x000e220000008800 */
[----:B------:R-:W-:Y:S01]  /*04b0*/  ULDC UR4, c[0x0][0x150] ;  /* 0x0000540000047ab9 */ /* 0x000fe20000000800 */
[----:B------:R-:W1:Y:S01]  /*04c0*/  F2I.U32.TRUNC.NTZ R13, R13 ;  /* 0x0000000d000d7305 */ /* 0x000e62000020f000 */
[----:B------:R-:W-:Y:S01]  /*04d0*/  FMUL R11, R8, UR4 ;  /* 0x00000004080b7c20 */ /* 0x000fe20008400000 */
[----:B------:R-:W-:Y:S01]  /*04e0*/  SHF.R.S32.HI R3, RZ, 0x1f, R2 ;  /* 0x0000001fff037819 */ /* 0x000fe20000011402 */
[----:B------:R-:W-:Y:S01]  /*04f0*/  IMAD R9, R9, 0x4, R0 ;  /* 0x0000000409097824 */ /* 0x000fe200078e0200 */
[----:B------:R-:W-:Y:S01]  /*0500*/  UMOV UR4, 0x20 ;  /* 0x0000002000047882 */ /* 0x000fe20000000000 */
[----:B------:R-:W-:Y:S01]  /*0510*/  @!UP0 UMOV UR6, 0x400 ;  /* 0x0000040000068882 */ /* 0x000fe20000000000 */
[----:B------:R-:W2:Y:S01]  /*0520*/  LDC R7, c[0x0][0x148] ;  /* 0x00005200ff077b82 */ /* 0x000ea20000000800 */
[----:B------:R-:W-:Y:S01]  /*0530*/  LEA.HI R3, R3, R2, RZ, 0x2 ;  /* 0x0000000203037211 */ /* 0x000fe200078f10ff */
[----:B------:R-:W5:Y:S01]  /*0540*/  F2I.U32.TRUNC.NTZ R11, R11 ;  /* 0x0000000b000b7305 */ /* 0x000f62000020f000 */
[----:B------:R-:W-:Y:S01]  /*0550*/  IMAD.SHL.U32 R8, R9, 0x4, RZ ;  /* 0x0000000409087824 */ /* 0x000fe200078e00ff */
[----:B------:R-:W-:-:S04]  /*0560*/  @!UP0 UIADD3 UR4, -UR4, 0x100000, URZ ;  /* 0x0010000004048890 */ /* 0x000fc8000fffe13f */
[----:B------:R-:W-:Y:S02]  /*0570*/  @!UP0 USHF.L.U32 UR5, UR4, 0xb, URZ ;  /* 0x0000000b04058899 */ /* 0x000fe4000800063f */
[----:B------:R-:W-:Y:S01]  /*0580*/  @!UP0 USHF.L.U32 UR4, UR4, 0x1, URZ ;  /* 0x0000000104048899 */ /* 0x000fe2000800063f */
[----:B------:R-:W-:Y:S02]  /*0590*/  LOP3.LUT R3, R3, 0xfffffffc, RZ, 0xc0, !PT ;  /* 0xfffffffc03037812 */ /* 0x000fe400078ec0ff */
[----:B------:R-:W-:Y:S01]  /*05a0*/  LOP3.LUT R19, R9, 0xc, R8, 0x78, !PT ;  /* 0x0000000c09137812 */ /* 0x000fe200078e7808 */
[----:B-1----:R-:W-:Y:S02]  /*05b0*/  IMAD.MOV R20, RZ, RZ, -R13 ;  /* 0x000000ffff147224 */ /* 0x002fe400078e0a0d */
[----:B------:R-:W-:Y:S01]  /*05c0*/  IMAD.IADD R0, R2, 0x1, -R3 ;  /* 0x0000000102007824 */ /* 0x000fe200078e0a03 */
[----:B0-----:R-:W-:Y:S01]  /*05d0*/  @!UP0 ULEA UR6, UR7, UR6, 0x18 ;  /* 0x0000000607068291 */ /* 0x001fe2000f8ec03f */
[----:B-----5:R-:W-:-:S03]  /*05e0*/  IMAD.MOV R11, RZ, RZ, -R11 ;  /* 0x000000ffff0b7224 */ /* 0x020fc600078e0a0b */
[----:B------:R-:W-:Y:S01]  /*05f0*/  ISETP.NE.AND P1, PT, R0, 0x3, PT ;  /* 0x000000030000780c */ /* 0x000fe20003f25270 */
[----:B------:R-:W-:Y:S01]  /*0600*/  VOTEU.ALL UP0, P0 ;  /* 0x00000000003f7886 */ /* 0x000fe20000000000 */
[----:B------:R-:W-:Y:S01]  /*0610*/  ISETP.LT.U32.AND P0, PT, R19, 0x2, !P2 ;  /* 0x000000021300780c */ /* 0x000fe20005701070 */
[----:B---3--:R-:W-:Y:S01]  /*0620*/  IMAD R3, R12, R11, UR8 ;  /* 0x000000080c037e24 */ /* 0x008fe2000f8e020b */
[----:B------:R-:W-:Y:S01]  /*0630*/  ISETP.EQ.OR P1, PT, R0, RZ, !P1 ;  /* 0x000000ff0000720c */ /* 0x000fe20004f22670 */
[----:B--2---:R-:W-:Y:S01]  /*0640*/  IMAD R2, R7, R20, R4 ;  /* 0x0000001407027224 */ /* 0x004fe200078e0204 */
[C---:B------:R-:W-:Y:S02]  /*0650*/  ISETP.NE.AND P2, PT, R5.reuse, RZ, PT ;  /* 0x000000ff0500720c */ /* 0x040fe40003f45270 */
[----:B------:R-:W-:Y:S01]  /*0660*/  ISETP.EQ.AND P1, PT, R5, RZ, P1 ;  /* 0x000000ff0500720c */ /* 0x000fe20000f22270 */
[----:B------:R-:W0:Y:S02]  /*0670*/  FENCE.VIEW.ASYNC.S ;  /* 0x00000000000073c6 */ /* 0x000e240000000000 */
[----:B0-----:R0:W1:Y:S01]  /*0680*/  @!UP0 SYNCS.EXCH.64 URZ, [UR6+0x30], UR4 ;  /* 0x00003004063f85b2 */ /* 0x0010620008000100 */
[----:B------:R-:W-:-:S02]  /*0690*/  ISETP.NE.AND P4, PT, R2, R19, PT ;  /* 0x000000130200720c */ /* 0x000fc40003f85270 */
[----:B------:R-:W-:Y:S02]  /*06a0*/  SEL R18, RZ, 0x1, !P1 ;  /* 0x00000001ff127807 */ /* 0x000fe40004800000 */
[----:B------:R-:W-:Y:S02]  /*06b0*/  ISETP.EQ.OR P4, PT, R3, RZ, !P4 ;  /* 0x000000ff0300720c */ /* 0x000fe40006782670 */
[----:B------:R-:W-:Y:S02]  /*06c0*/  LOP3.LUT R11, R94, 0x7f, RZ, 0xc0, !PT ;  /* 0x0000007f5e0b7812 */ /* 0x000fe400078ec0ff */
[----:B------:R-:W-:Y:S02]  /*06d0*/  PLOP3.LUT P0, PT, P0, P4, PT, 0x80, 0x0 ;  /* 0x000000000000781c */ /* 0x000fe40000709070 */
[----:B------:R-:W-:Y:S02]  /*06e0*/  SEL R18, R18, 0x2, P5 ;  /* 0x0000000212127807 */ /* 0x000fe40002800000 */
[----:B------:R-:W-:Y:S01]  /*06f0*/  P2R R102, PR, RZ, 0x1 ;  /* 0x00000001ff667803 */ /* 0x000fe20000000000 */
[----:B------:R0:W2:Y:S01]  /*0700*/  @!UP1 SYNCS.EXCH.64 URZ, [UR6+0x38], UR4 ;  /* 0x00003804063f95b2 */ /* 0x0000a20008000100 */
[----:B------:R-:W-:Y:S01]  /*0710*/  NOP ;  /* 0x0000000000007918 */ /* 0x000fe20000000000 */
[----:B------:R-:W-:Y:S06]  /*0720*/  @!P3 BRA `(.L_x_3) ;  /* 0x000000000008b947 */ /* 0x000fec0003800000 */
[----:B-12-4-:R-:W-:Y:S01]  /*0730*/  UCGABAR_ARV ;  /* 0x00000000000079c7 */ /* 0x016fe20008000000 */
[----:B------:R-:W-:Y:S05]  /*0740*/  BRA `(.L_x_4) ;  /* 0x0000000000047947 */ /* 0x000fea0003800000 */
.L_x_3:
[----:B-12-4-:R-:W-:Y:S01]  /*0750*/  NOP ;  /* 0x0000000000007918 */ /* 0x016fe20000000000 */
.L_x_4:
[----:B------:R-:W1:Y:S01]  /*0760*/  LDC R2, c[0x0][0x65c] ;  /* 0x00019700ff027b82 */ /* 0x000e620000000800 */
[----:B------:R-:W-:Y:S02]  /*0770*/  IMAD.U32 R8, RZ, RZ, UR8 ;  /* 0x00000008ff087e24 */ /* 0x000fe4000f8e00ff */
[----:B------:R-:W-:Y:S01]  /*0780*/  IMAD.MOV.U32 R9, RZ, RZ, RZ ;  /* 0x000000ffff097224 */ /* 0x000fe200078e00ff */
[----:B-1----:R-:W-:-:S04]  /*0790*/  ISETP.NE.AND P1, PT, R2, 0x1, PT ;  /* 0x000000010200780c */ /* 0x002fc80003f25270 */
[----:B------:R-:W-:-:S09]  /*07a0*/  P2R R5, PR, RZ, 0x2 ;  /* 0x00000002ff057803 */ /* 0x000fd20000000000 */
[----:B------:R-:W1:Y:S01]  /*07b0*/  @P1 LDC R17, c[0x0][0x10] ;  /* 0x00000400ff111b82 */ /* 0x000e620000000800 */
[----:B------:R-:W-:Y:S02]  /*07c0*/  @P1 IMAD.MOV.U32 R5, RZ, RZ, RZ ;  /* 0x000000ffff051224 */ /* 0x000fe400078e00ff */
[----:B------:R-:W-:-:S05]  /*07d0*/  @P1 IMAD.MOV.U32 R15, RZ, RZ, RZ ;  /* 0x000000ffff0f1224 */ /* 0x000fca00078e00ff */
[----:B------:R-:W2:Y:S01]  /*07e0*/  @!P1 LDC R13, c[0x0][0xc] ;  /* 0x00000300ff0d9b82 */ /* 0x000ea20000000800 */
[----:B0-----:R-:W-:Y:S01]  /*07f0*/  ULDC UR4, c[0x0][0xc] ;  /* 0x0000030000047ab9 */ /* 0x001fe20000000800 */
[----:B------:R-:W-:Y:S01]  /*0800*/  ULDC UR5, c[0x0][0x10] ;  /* 0x0000040000057ab9 */ /* 0x000fe20000000800 */
[----:B------:R-:W-:Y:S01]  /*0810*/  ULDC UR6, c[0x0][0x14] ;  /* 0x0000050000067ab9 */ /* 0x000fe20000000800 */
[----:B------:R-:W-:-:S04]  /*0820*/  UIMAD.WIDE.U32 UR4, UR4, UR5, URZ ;  /* 0x00000005040472a5 */ /* 0x000fc8000f8e003f */
[----:B------:R-:W-:Y:S02]  /*0830*/  UIMAD.WIDE.U32 UR36, UR4, UR6, URZ ;  /* 0x00000006042472a5 */ /* 0x000fe4000f8e003f */
[----:B------:R-:W-:-:S04]  /*0840*/  UIMAD UR42, UR5, UR6, URZ ;  /* 0x00000006052a72a4 */ /* 0x000fc8000f8e023f */
[----:B------:R-:W-:Y:S01]  /*0850*/  UIADD3 UR42, UR37, UR42, URZ ;  /* 0x0000002a252a7290 */ /* 0x000fe2000fffe03f */
[----:B-1----:R-:W-:-:S04]  /*0860*/  @P1 IMAD.WIDE.U32 R16, R17, UR8, R4 ;  /* 0x0000000811101c25 */ /* 0x002fc8000f8e0004 */
[----:B------:R-:W-:Y:S02]  /*0870*/  @P1 IMAD.IADD R17, R17, 0x1, R15 ;  /* 0x0000000111111824 */ /* 0x000fe400078e020f */
[----:B--2---:R-:W-:-:S04]  /*0880*/  @!P1 IMAD.WIDE.U32 R8, R4, R13, R8 ;  /* 0x0000000d04089225 */ /* 0x004fc800078e0008 */
[----:B------:R-:W-:Y:S02]  /*0890*/  @!P1 IMAD.MOV.U32 R16, RZ, RZ, R8 ;  /* 0x000000ffff109224 */ /* 0x000fe400078e0008 */
[----:B------:R-:W-:Y:S01]  /*08a0*/  @!P1 IMAD.MOV.U32 R17, RZ, RZ, R9 ;  /* 0x000000ffff119224 */ /* 0x000fe200078e0009 */
[----:B------:R-:W-:Y:S06]  /*08b0*/  @!P3 BRA `(.L_x_5) ;  /* 0x00000000000cb947 */ /* 0x000fec0003800000 */
[----:B------:R-:W-:Y:S01]  /*08c0*/  UCGABAR_WAIT ;  /* 0x0000000000007dc7 */ /* 0x000fe20008000000 */
[----:B------:R-:W-:Y:S01]  /*08d0*/  CCTL.IVALL ;  /* 0x00000000ff00798f */ /* 0x000fe20002000000 */
[----:B------:R-:W-:Y:S05]  /*08e0*/  BRA `(.L_x_6) ;  /* 0x0000000000047947 */ /* 0x000fea0003800000 */
.L_x_5:
[----:B------:R-:W-:Y:S06]  /*08f0*/  BAR.SYNC.DEFER_BLOCKING 0x0 ;  /* 0x0000000000007b1d */ /* 0x000fec0000010000 */
.L_x_6:
[----:B------:R-:W-:Y:S05]  /*0900*/  @!P2 BRA `(.L_x_7) ;  /* 0x0000005c007ca947 */ /* 0x000fea0003800000 */
[----:B------:R-:W-:-:S13]  /*0910*/  ISETP.GT.U32.AND P0, PT, R6, 0x1, PT ;  /* 0x000000010600780c */ /* 0x000fda0003f04070 */
[----:B------:R-:W-:Y:S05]  /*0920*/  @P0 EXIT ;  /* 0x000000000000094d */ /* 0x000fea0003800000 */
[----:B------:R-:W-:Y:S01]  /*0930*/  ULDC.64 UR4, c[0x0][0x650] ;  /* 0x0001940000047ab9 */ /* 0x000fe20000000a00 */
[----:B------:R-:W-:Y:S01]  /*0940*/  PRMT R0, RZ, 0x7610, R0 ;  /* 0x00007610ff007816 */ /* 0x000fe20000000000 */
[----:B------:R-:W-:Y:S01]  /*0950*/  IMAD.MOV.U32 R101, RZ, RZ, -0x1 ;  /* 0xffffffffff657424 */ /* 0x000fe200078e00ff */
[----:B------:R-:W-:Y:S01]  /*0960*/  ISETP.GE.U32.AND P0, PT, R16, UR4, PT ;  /* 0x0000000410007c0c */ /* 0x000fe2000bf06070 */
[----:B------:R-:W-:Y:S02]  /*0970*/  IMAD.MOV.U32 R100, RZ, RZ, -0x1 ;  /* 0xffffffffff647424 */ /* 0x000fe400078e00ff */
[----:B------:R-:W-:Y:S01]  /*0980*/  IMAD.MOV.U32 R99, RZ, RZ, -0x1 ;  /* 0xffffffffff637424 */ /* 0x000fe200078e00ff */
[----:B------:R-:W-:-:S13]  /*0990*/  ISETP.GE.U32.AND.EX P0, PT, R17, UR5, PT, P0 ;  /* 0x0000000511007c0c */ /* 0x000fda000bf06100 */
[----:B------:R-:W-:Y:S05]  /*09a0*/  @P0 BRA `(.L_x_8) ;  /* 0x0000000400280947 */ /* 0x000fea0003800000 */
[----:B------:R-:W0:Y:S01]  /*09b0*/  LDC.64 R22, c[0x0][0x628] ;  /* 0x00018a00ff167b82 */ /* 0x000e220000000a00 */
[----:B------:R-:W-:Y:S02]  /*09c0*/  IMAD.MOV.U32 R8, RZ, RZ, R16 ;  /* 0x000000ffff087224 */ /* 0x000fe400078e0010 */
[----:B------:R-:W-:-:S05]  /*09d0*/  IMAD.MOV.U32 R9, RZ, RZ, R17 ;  /* 0x000000ffff097224 */ /* 0x000fca00078e0011 */
[----:B------:R-:W1:Y:S08]  /*09e0*/  LDC R0, c[0x0][0x630] ;  /* 0x00018c00ff007b82 */ /* 0x000e700000000800 */
[----:B------:R-:W2:Y:S01]  /*09f0*/  LDC.64 R24, c[0x0][0x620] ;  /* 0x00018800ff187b82 */ /* 0x000ea20000000a00 */
[----:B0-----:R-:W-:-:S04]  /*0a00*/  ISETP.NE.U32.AND P0, PT, R22, RZ, PT ;  /* 0x000000ff1600720c */ /* 0x001fc80003f05070 */
[----:B------:R-:W-:-:S13]  /*0a10*/  ISETP.NE.AND.EX P0, PT, R23, RZ, PT, P0 ;  /* 0x000000ff1700720c */ /* 0x000fda0003f05300 */
[----:B-12---:R-:W-:Y:S05]  /*0a20*/  @!P0 BRA `(.L_x_9) ;  /* 0x0000000000288947 */ /* 0x006fea0003800000 */
[----:B------:R-:W0:Y:S02]  /*0a30*/  LDC R15, c[0x0][0x634] ;  /* 0x00018d00ff0f7b82 */ /* 0x000e240000000800 */
[----:B0-----:R-:W-:-:S05]  /*0a40*/  IADD3 R15, P0, R16, R15, RZ ;  /* 0x0000000f100f7210 */ /* 0x001fca0007f1e0ff */
[----:B------:R-:W-:-:S04]  /*0a50*/  IMAD.X R21, RZ, RZ, R17, P0 ;  /* 0x000000ffff157224 */ /* 0x000fc800000e0611 */
[----:B------:R-:W-:-:S04]  /*0a60*/  IMAD.WIDE.U32 R8, R21, R22, RZ ;  /* 0x0000001615087225 */ /* 0x000fc800078e00ff */
[----:B------:R-:W-:-:S04]  /*0a70*/  IMAD.WIDE.U32 R12, P0, R15, R23, R8 ;  /* 0x000000170f0c7225 */ /* 0x000fc80007800008 */
[----:B------:R-:W-:-:S04]  /*0a80*/  IMAD.WIDE.U32 R8, R15, R22, RZ ;  /* 0x000000160f087225 */ /* 0x000fc800078e00ff */
[----:B------:R-:W-:Y:S01]  /*0a90*/  IMAD.X R15, RZ, RZ, RZ, P0 ;  /* 0x000000ffff0f7224 */ /* 0x000fe200000e06ff */
[----:B------:R-:W-:Y:S01]  /*0aa0*/  IADD3 RZ, P0, R9, R12, RZ ;  /* 0x0000000c09ff7210 */ /* 0x000fe20007f1e0ff */
[----:B------:R-:W-:-:S04]  /*0ab0*/  IMAD.MOV.U32 R14, RZ, RZ, R13 ;  /* 0x000000ffff0e7224 */ /* 0x000fc800078e000d */
[----:B------:R-:W-:-:S08]  /*0ac0*/  IMAD.WIDE.U32.X R8, R21, R23, R14, P0 ;  /* 0x0000001715087225 */ /* 0x000fd000000e040e */
.L_x_9:
[----:B------:R-:W0:Y:S01]  /*0ad0*/  LDC.64 R22, c[0x0][0x640] ;  /* 0x00019000ff167b82 */ /* 0x000e220000000a00 */
[--C-:B------:R-:W-:Y:S01]  /*0ae0*/  SHF.R.U64 R99, R8, R0, R9.reuse ;  /* 0x0000000008637219 */ /* 0x100fe20000001209 */
[----:B------:R-:W-:Y:S01]  /*0af0*/  IMAD R28, R7, R20, R4 ;  /* 0x00000014071c7224 */ /* 0x000fe200078e0204 */
[----:B------:R-:W-:Y:S02]  /*0b00*/  SHF.R.U32.HI R0, RZ, R0, R9 ;  /* 0x00000000ff007219 */ /* 0x000fe40000011609 */
[----:B------:R-:W-:-:S03]  /*0b10*/  IADD3 R5, P0, RZ, -R99, RZ ;  /* 0x80000063ff057210 */ /* 0x000fc60007f1e0ff */
[----:B------:R-:W1:Y:S02]  /*0b20*/  LDC R6, c[0x0][0x618] ;  /* 0x00018600ff067b82 */ /* 0x000e640000000800 */
[----:B------:R-:W-:-:S04]  /*0b30*/  IMAD.X R9, RZ, RZ, ~R0, P0 ;  /* 0x000000ffff097224 */ /* 0x000fc800000e0e00 */
[-C--:B------:R-:W-:Y:S02]  /*0b40*/  IMAD R0, R9, R24.reuse, RZ ;  /* 0x0000001809007224 */ /* 0x080fe400078e02ff */
[----:B------:R-:W2:Y:S01]  /*0b50*/  LDC R13, c[0x0][0x608] ;  /* 0x00018200ff0d7b82 */ /* 0x000ea20000000800 */
[----:B------:R-:W-:-:S04]  /*0b60*/  IMAD.WIDE.U32 R8, R5, R24, R16 ;  /* 0x0000001805087225 */ /* 0x000fc800078e0010 */
[----:B------:R-:W-:Y:S02]  /*0b70*/  IMAD R5, R5, R25, R0 ;  /* 0x0000001905057224 */ /* 0x000fe400078e0200 */
[----:B------:R-:W-:Y:S01]  /*0b80*/  IMAD.MOV.U32 R25, RZ, RZ, 0x1 ;  /* 0x00000001ff197424 */ /* 0x000fe200078e00ff */
[----:B------:R-:W3:Y:S01]  /*0b90*/  LDC R14, c[0x0][0x658] ;  /* 0x00019600ff0e7b82 */ /* 0x000ee20000000800 */
[----:B0-----:R-:W-:Y:S01]  /*0ba0*/  ISETP.NE.U32.AND P0, PT, R22, RZ, PT ;  /* 0x000000ff1600720c */ /* 0x001fe20003f05070 */
[----:B------:R-:W-:Y:S02]  /*0bb0*/  IMAD.IADD R5, R9, 0x1, R5 ;  /* 0x0000000109057824 */ /* 0x000fe400078e0205 */
[----:B------:R-:W-:Y:S01]  /*0bc0*/  IMAD.MOV.U32 R9, RZ, RZ, -0x1 ;  /* 0xffffffffff097424 */ /* 0x000fe200078e00ff */
[----:B------:R-:W-:-:S03]  /*0bd0*/  ISETP.NE.AND.EX P0, PT, R23, RZ, PT, P0 ;  /* 0x000000ff1700720c */ /* 0x000fc60003f05300 */
[----:B------:R-:W0:Y:S01]  /*0be0*/  LDC R21, c[0x0][0x600] ;  /* 0x00018000ff157b82 */ /* 0x000e220000000800 */
[-CC-:B-1----:R-:W-:Y:S02]  /*0bf0*/  SHF.R.U64 R15, R8, R6.reuse, R5.reuse ;  /* 0x00000006080f7219 */ /* 0x182fe40000001205 */
[----:B------:R-:W-:-:S05]  /*0c00*/  SHF.R.U32.HI R0, RZ, R6, R5 ;  /* 0x00000006ff007219 */ /* 0x000fca0000011605 */
[----:B------:R-:W1:Y:S01]  /*0c10*/  LDC R24, c[0x0][0x648] ;  /* 0x00019200ff187b82 */ /* 0x000e620000000800 */
[-CC-:B--2---:R-:W-:Y:S02]  /*0c20*/  SHF.R.U64 R29, R15, R13.reuse, R0.reuse ;  /* 0x0000000d0f1d7219 */ /* 0x184fe40000001200 */
[----:B------:R-:W-:-:S05]  /*0c30*/  SHF.R.U32.HI R5, RZ, R13, R0 ;  /* 0x0000000dff057219 */ /* 0x000fca0000011600 */
[----:B------:R-:W2:Y:S01]  /*0c40*/  LDC R26, c[0x0][0x638] ;  /* 0x00018e00ff1a7b82 */ /* 0x000ea20000000800 */
[-CC-:B---3--:R-:W-:Y:S02]  /*0c50*/  SHF.R.U64 R20, R29, R14.reuse, R5.reuse ;  /* 0x0000000e1d147219 */ /* 0x188fe40000001205 */
[-C--:B------:R-:W-:Y:S02]  /*0c60*/  SHF.L.U32 R0, R9, R14.reuse, RZ ;  /* 0x0000000e09007219 */ /* 0x080fe400000006ff */
[----:B------:R-:W-:Y:S01]  /*0c70*/  SHF.R.U32.HI R5, RZ, R14, R5 ;  /* 0x0000000eff057219 */ /* 0x000fe20000011605 */
[----:B------:R-:W-:Y:S01]  /*0c80*/  IMAD.MOV.U32 R4, RZ, RZ, R20 ;  /* 0x000000ffff047224 */ /* 0x000fe200078e0014 */
[----:B------:R-:W-:Y:S01]  /*0c90*/  LOP3.LUT R12, RZ, R0, RZ, 0x33, !PT ;  /* 0x00000000ff0c7212 */ /* 0x000fe200078e33ff */
[----:B------:R-:W3:Y:S01]  /*0ca0*/  LDC R27, c[0x0][0x610] ;  /* 0x00018400ff1b7b82 */ /* 0x000ee20000000800 */
[----:B------:R-:W-:Y:S05]  /*0cb0*/  @!P0 BRA `(.L_x_10) ;  /* 0x0000000000288947 */ /* 0x000fea0003800000 */
[----:B------:R-:W4:Y:S02]  /*0cc0*/  LDC R9, c[0x0][0x64c] ;  /* 0x00019300ff097b82 */ /* 0x000f240000000800 */
[----:B----4-:R-:W-:-:S05]  /*0cd0*/  IADD3 R9, P0, R20, R9, RZ ;  /* 0x0000000914097210 */ /* 0x010fca0007f1e0ff */
        /* <DEDUP_REMOVED lines=8> */
.L_x_10:
[----:B-1----:R-:W-:Y:S01]  /*0d60*/  SHF.R.U64 R4, R4, R24, R5 ;  /* 0x0000001804047219 */ /* 0x002fe20000001205 */
[----:B0-----:R-:W-:Y:S01]  /*0d70*/  VIADD R6, R21, 0xffffffff ;  /* 0xffffffff15067836 */ /* 0x001fe20000000000 */
[----:B------:R-:W-:Y:S02]  /*0d80*/  SHF.L.U32 R0, R25, R14, RZ ;  /* 0x0000000e19007219 */ /* 0x000fe400000006ff */
[----:B------:R-:W-:Y:S01]  /*0d90*/  LOP3.LUT R5, R29, R12, RZ, 0xc0, !PT ;  /* 0x0000000c1d057212 */ /* 0x000fe200078ec0ff */
[----:B------:R-:W-:Y:S01]  /*0da0*/  IMAD.MOV R7, RZ, RZ, -R4 ;  /* 0x000000ffff077224 */ /* 0x000fe200078e0a04 */
[----:B------:R-:W-:Y:S02]  /*0db0*/  SEL R3, R3, R28, !P1 ;  /* 0x0000001c03037207 */ /* 0x000fe40004800000 */
[----:B------:R-:W-:Y:S01]  /*0dc0*/  LOP3.LUT R6, R15, R6, RZ, 0xc0, !PT ;  /* 0x000000060f067212 */ /* 0x000fe200078ec0ff */
[----:B------:R-:W-:Y:S02]  /*0dd0*/  IMAD R4, R0, R4, R5 ;  /* 0x0000000400047224 */ /* 0x000fe400078e0205 */
[----:B--2---:R-:W-:-:S02]  /*0de0*/  IMAD R0, R7, R26, R20 ;  /* 0x0000001a07007224 */ /* 0x004fc400078e0214 */
[----:B---3--:R-:W-:Y:S02]  /*0df0*/  IMAD R3, R4, R27, R3 ;  /* 0x0000001b04037224 */ /* 0x008fe400078e0203 */
[----:B------:R-:W-:Y:S02]  /*0e00*/  IMAD.MOV.U32 R5, RZ, RZ, 0x1 ;  /* 0x00000001ff057424 */ /* 0x000fe400078e00ff */
[----:B------:R-:W-:-:S03]  /*0e10*/  IMAD R4, R0, R21, R6 ;  /* 0x0000001500047224 */ /* 0x000fc600078e0206 */
[----:B------:R-:W-:Y:S02]  /*0e20*/  PRMT R0, R5, 0x7610, R0 ;  /* 0x0000761005007816 */ /* 0x000fe40000000000 */
[----:B------:R-:W-:Y:S02]  /*0e30*/  SEL R100, R4, R3, !P1 ;  /* 0x0000000304647207 */ /* 0x000fe40004800000 */
[----:B------:R-:W-:-:S07]  /*0e40*/  SEL R101, R3, R4, !P1 ;  /* 0x0000000403657207 */ /* 0x000fce0004800000 */
.L_x_8:
[----:B------:R-:W-:-:S08]  /*0e50*/  NOP ;  /* 0x0000000000007918 */ /* 0x000fd00000000000 */
[----:B------:R-:W0:Y:S02]  /*0e60*/  USETMAXREG.TRY_ALLOC.CTAPOOL UP0, 0xe8 ;  /* 0x000000e8000079c8 */ /* 0x000e240008000600 */
[----:B0-----:R-:W-:-:S13]  /*0e70*/  PLOP3.LUT P0, PT, PT, PT, UP0, 0x80, 0x0 ;  /* 0x000000000000781c */ /* 0x001fda0003f0f008 */
[----:B------:R-:W-:Y:S05]  /*0e80*/  @!P0 BRA `(.L_x_8) ;  /* 0xfffffffc00f08947 */ /* 0x000fea000383ffff */
[----:B------:R-:W-:Y:S01]  /*0e90*/  ULDC.64 UR4, c[0x0][0x598] ;  /* 0x0001660000047ab9 */ /* 0x000fe20000000a00 */
[----:B------:R-:W-:Y:S01]  /*0ea0*/  ULDC.64 UR38, c[0x0][0x208] ;  /* 0x0000820000267ab9 */ /* 0x000fe20000000a00 */
[----:B------:R-:W-:-:S04]  /*0eb0*/  ISETP.NE.U32.AND P0, PT, RZ, UR4, PT ;  /* 0x00000004ff007c0c */ /* 0x000fc8000bf05070 */
[----:B------:R-:W-:-:S13]  /*0ec0*/  ISETP.NE.AND.EX P0, PT, RZ, UR5, PT, P0 ;  /* 0x00000005ff007c0c */ /* 0x000fda000bf05300 */
[----:B------:R-:W-:Y:S05]  /*0ed0*/  @!P0 BRA `(.L_x_11) ;  /* 0x00000000001c8947 */ /* 0x000fea0003800000 */
[----:B------:R-:W0:Y:S02]  /*0ee0*/  LDC.64 R4, c[0x0][0x598] ;  /* 0x00016600ff047b82 */ /* 0x000e240000000a00 */
[----:B0-----:R-:W2:Y:S02]  /*0ef0*/  LDG.E.64 R4, desc[UR38][R4.64] ;  /* 0x0000002604047981 */ /* 0x001ea4000c1e1b00 */
[----:B--2---:R-:W-:-:S04]  /*0f00*/  ISETP.NE.U32.AND P0, PT, R4, RZ, PT ;  /* 0x000000ff0400720c */ /* 0x004fc80003f05070 */
[----:B------:R-:W-:-:S13]  /*0f10*/  ISETP.NE.AND.EX P0, PT, R5, RZ, PT, P0 ;  /* 0x000000ff0500720c */ /* 0x000fda0003f05300 */
[----:B------:R-:W-:Y:S05]  /*0f20*/  @!P0 BRA `(.L_x_11) ;  /* 0x0000000000088947 */ /* 0x000fea0003800000 */
[----:B------:R0:W5:Y:S01]  /*0f30*/  LD.E R88, desc[UR38][R4.64] ;  /* 0x0000002604587980 */ /* 0x000162000c101900 */
[----:B------:R-:W-:Y:S05]  /*0f40*/  BRA `(.L_x_12) ;  /* 0x0000000000247947 */ /* 0x000fea0003800000 */
.L_x_11:
[----:B------:R-:W-:Y:S02]  /*0f50*/  ULDC.64 UR4, c[0x0][0x588] ;  /* 0x0001620000047ab9 */ /* 0x000fe40000000a00 */
[----:B------:R-:W-:-:S04]  /*0f60*/  ISETP.NE.U32.AND P0, PT, RZ, UR4, PT ;  /* 0x00000004ff007c0c */ /* 0x000fc8000bf05070 */
[----:B------:R-:W-:-:S13]  /*0f70*/  ISETP.NE.AND.EX P0, PT, RZ, UR5, PT, P0 ;  /* 0x00000005ff007c0c */ /* 0x000fda000bf05300 */
[----:B------:R-:W-:Y:S05]  /*0f80*/  @!P0 BRA `(.L_x_13) ;  /* 0x00000000000c8947 */ /* 0x000fea0003800000 */
[----:B------:R-:W0:Y:S02]  /*0f90*/  LDC.64 R88, c[0x0][0x588] ;  /* 0x00016200ff587b82 */ /* 0x000e240000000a00 */
[----:B0-----:R1:W5:Y:S01]  /*0fa0*/  LDG.E R88, desc[UR38][R88.64] ;  /* 0x0000002658587981 */ /* 0x001362000c1e1900 */
[----:B------:R-:W-:Y:S05]  /*0fb0*/  BRA `(.L_x_12) ;  /* 0x0000000000087947 */ /* 0x000fea0003800000 */
.L_x_13:
[----:B------:R-:W-:Y:S02]  /*0fc0*/  ULDC UR4, c[0x0][0x580] ;  /* 0x0001600000047ab9 */ /* 0x000fe40000000800 */
[----:B------:R-:W-:-:S07]  /*0fd0*/  IMAD.U32 R88, RZ, RZ, UR4 ;  /* 0x00000004ff587e24 */ /* 0x000fce000f8e00ff */
.L_x_12:
[----:B------:R-:W-:Y:S02]  /*0fe0*/  ULDC.64 UR4, c[0x0][0x5a0] ;  /* 0x0001680000047ab9 */ /* 0x000fe40000000a00 */
[----:B------:R-:W-:-:S04]  /*0ff0*/  ISETP.NE.U32.AND P0, PT, RZ, UR4, PT ;  /* 0x00000004ff007c0c */ /* 0x000fc8000bf05070 */
[----:B------:R-:W-:-:S13]  /*1000*/  ISETP.NE.AND.EX P0, PT, RZ, UR5, PT, P0 ;  /* 0x00000005ff007c0c */ /* 0x000fda000bf05300 */
[----:B------:R-:W-:Y:S05]  /*1010*/  @!P0 BRA `(.L_x_14) ;  /* 0x00000000001c8947 */ /* 0x000fea0003800000 */
[----:B0-----:R-:W0:Y:S02]  /*1020*/  LDC.64 R4, c[0x0][0x5a0] ;  /* 0x00016800ff047b82 */ /* 0x001e240000000a00 */
[----:B0-----:R-:W2:Y:S02]  /*1030*/  LDG.E.64 R4, desc[UR38][R4.64] ;  /* 0x0000002604047981 */ /* 0x001ea4000c1e1b00 */
[----:B--2---:R-:W-:-:S04]  /*1040*/  ISETP.NE.U32.AND P0, PT, R4, RZ, PT ;  /* 0x000000ff0400720c */ /* 0x004fc80003f05070 */
[----:B------:R-:W-:-:S13]  /*1050*/  ISETP.NE.AND.EX P0, PT, R5, RZ, PT, P0 ;  /* 0x000000ff0500720c */ /* 0x000fda0003f05300 */
[----:B------:R-:W-:Y:S05]  /*1060*/  @!P0 BRA `(.L_x_14) ;  /* 0x0000000000088947 */ /* 0x000fea0003800000 */
[----:B-1----:R0:W5:Y:S01]  /*1070*/  LD.E R89, desc[UR38][R4.64] ;  /* 0x0000002604597980 */ /* 0x002162000c101900 */
[----:B------:R-:W-:Y:S05]  /*1080*/  BRA `(.L_x_15) ;  /* 0x0000000000247947 */ /* 0x000fea0003800000 */
.L_x_14:
[----:B------:R-:W-:Y:S02]  /*1090*/  ULDC.64 UR4, c[0x0][0x590] ;  /* 0x0001640000047ab9 */ /* 0x000fe40000000a00 */
[----:B------:R-:W-:-:S04]  /*10a0*/  ISETP.NE.U32.AND P0, PT, RZ, UR4, PT ;  /* 0x00000004ff007c0c */ /* 0x000fc8000bf05070 */
[----:B------:R-:W-:-:S13]  /*10b0*/  ISETP.NE.AND.EX P0, PT, RZ, UR5, PT, P0 ;  /* 0x00000005ff007c0c */ /* 0x000fda000bf05300 */
[----:B------:R-:W-:Y:S05]  /*10c0*/  @!P0 BRA `(.L_x_16) ;  /* 0x00000000000c8947 */ /* 0x000fea0003800000 */
[----:B0-----:R-:W1:Y:S02]  /*10d0*/  LDC.64 R4, c[0x0][0x590] ;  /* 0x00016400ff047b82 */ /* 0x001e640000000a00 */
[----:B-1----:R1:W5:Y:S01]  /*10e0*/  LDG.E R89, desc[UR38][R4.64] ;  /* 0x0000002604597981 */ /* 0x002362000c1e1900 */
[----:B------:R-:W-:Y:S05]  /*10f0*/  BRA `(.L_x_15) ;  /* 0x0000000000087947 */ /* 0x000fea0003800000 */
.L_x_16:
[----:B------:R-:W-:Y:S02]  /*1100*/  ULDC UR4, c[0x0][0x584] ;  /* 0x0001610000047ab9 */ /* 0x000fe40000000800 */
[----:B-1----:R-:W-:-:S07]  /*1110*/  IMAD.U32 R89, RZ, RZ, UR4 ;  /* 0x00000004ff597e24 */ /* 0x002fce000f8e00ff */
.L_x_15:
[----:B------:R-:W-:-:S13]  /*1120*/  LOP3.LUT P0, RZ, R0, 0xff, RZ, 0xc0, !PT ;  /* 0x000000ff00ff7812 */ /* 0x000fda000780c0ff */
[----:B------:R-:W-:Y:S05]  /*1130*/  @!P0 EXIT ;  /* 0x000000000000894d */ /* 0x000fea0003800000 */
[----:B------:R-:W2:Y:S01]  /*1140*/  LDC R92, c[0x0][0x658] ;  /* 0x00019600ff5c7b82 */ /* 0x000ea20000000800 */
[----:B------:R-:W-:Y:S01]  /*1150*/  ULDC.64 UR6, c[0x0][0x288] ;  /* 0x0000a20000067ab9 */ /* 0x000fe20000000a00 */
[----:B------:R-:W-:Y:S01]  /*1160*/  LOP3.LUT R10, R10, 0x1, RZ, 0xc0, !PT ;  /* 0x000000010a0a7812 */ /* 0x000fe200078ec0ff */
[----:B------:R-:W-:Y:S01]  /*1170*/  UIADD3 UR4, UR7, 0x3f, URZ ;  /* 0x0000003f07047890 */ /* 0x000fe2000fffe03f */
[----:B------:R-:W-:Y:S01]  /*1180*/  SHF.R.U32.HI R0, RZ, 0x2, R94 ;  /* 0x00000002ff007819 */ /* 0x000fe2000001165e */
[----:B01----:R-:W-:Y:S01]  /*1190*/  IMAD.MOV.U32 R5, RZ, RZ, -0x1 ;  /* 0xffffffffff057424 */ /* 0x003fe200078e00ff */
[----:B------:R-:W-:Y:S01]  /*11a0*/  SHF.R.U32.HI R11, RZ, 0x1, R11 ;  /* 0x00000001ff0b7819 */ /* 0x000fe2000001160b */
[----:B------:R-:W-:Y:S01]  /*11b0*/  USHF.R.S32.HI UR5, URZ, 0x1f, UR4 ;  /* 0x0000001f3f057899 */ /* 0x000fe20008011404 */
[----:B------:R-:W0:Y:S01]  /*11c0*/  LDC.64 R90, c[0x0][0x5c8] ;  /* 0x00017200ff5a7b82 */ /* 0x000e220000000a00 */
[----:B------:R-:W-:Y:S01]  /*11d0*/  IMAD.SHL.U32 R3, R10, 0x40, RZ ;  /* 0x000000400a037824 */ /* 0x000fe200078e00ff */
[----:B------:R-:W-:Y:S01]  /*11e0*/  LOP3.LUT R0, R0, 0x7, RZ, 0xc0, !PT ;  /* 0x0000000700007812 */ /* 0x000fe200078ec0ff */
[----:B------:R-:W-:Y:S01]  /*11f0*/  ULEA.HI UR5, UR5, UR4, URZ, 0x6 ;  /* 0x0000000405057291 */ /* 0x000fe2000f8f303f */
[----:B------:R-:W-:Y:S01]  /*1200*/  LOP3.LUT R11, R11, 0x30, RZ, 0xc0, !PT ;  /* 0x000000300b0b7812 */ /* 0x000fe200078ec0ff */
[----:B------:R-:W-:Y:S01]  /*1210*/  IMAD.MOV.U32 R7, RZ, RZ, 0x1 ;  /* 0x00000001ff077424 */ /* 0x000fe200078e00ff */
[--C-:B------:R-:W-:Y:S01]  /*1220*/  LOP3.LUT R22, R3, 0x40, R0.reuse, 0xe2, !PT ;  /* 0x0000004003167812 */ /* 0x100fe200078ee200 */
[----:B------:R-:W-:Y:S01]  /*1230*/  USHF.R.S32.HI UR43, URZ, 0x6, UR5 ;  /* 0x000000063f2b7899 */ /* 0x000fe20008011405 */
[----:B------:R-:W1:Y:S01]  /*1240*/  LDC R96, c[0x0][0x600] ;  /* 0x00018000ff607b82 */ /* 0x000e620000000800 */
[-C--:B------:R-:W-:Y:S01]  /*1250*/  IADD3 R3, RZ, -R11.reuse, -R0 ;  /* 0x8000000bff037210 */ /* 0x080fe20007ffe800 */
[----:B------:R-:W-:Y:S01]  /*1260*/  IMAD.U32 R4, RZ, RZ, UR6 ;  /* 0x00000006ff047e24 */ /* 0x000fe2000f8e00ff */
[C---:B------:R-:W-:Y:S01]  /*1270*/  LOP3.LUT R93, R94.reuse, 0x3, RZ, 0xc0, !PT ;  /* 0x000000035e5d7812 */ /* 0x040fe200078ec0ff */
[----:B------:R-:W-:Y:S01]  /*1280*/  UISETP.LT.AND UP0, UPT, UR43, 0x1, UPT ;  /* 0x000000012b00788c */ /* 0x000fe2000bf01270 */
[----:B------:R-:W-:Y:S01]  /*1290*/  LOP3.LUT R95, R94, 0x80, RZ, 0xc0, !PT ;  /* 0x000000805e5f7812 */ /* 0x000fe200078ec0ff */
[----:B------:R-:W-:Y:S01]  /*12a0*/  IMAD R3, R10, -0x40, R3 ;  /* 0xffffffc00a037824 */ /* 0x000fe200078e0203 */
[----:B------:R-:W-:Y:S01]  /*12b0*/  ULDC UR4, c[0x0][0x284] ;  /* 0x0000a10000047ab9 */ /* 0x000fe20000000800 */
[-C--:B--2---:R-:W-:Y:S01]  /*12c0*/  SHF.L.U32 R5, R5, R92.reuse, RZ ;  /* 0x0000005c05057219 */ /* 0x084fe200000006ff */
[----:B------:R-:W-:Y:S01]  /*12d0*/  USEL UR44, UR43, 0x1, UP0 ;  /* 0x000000012b2c7887 */ /* 0x000fe20008000000 */
[----:B------:R-:W-:Y:S01]  /*12e0*/  IMAD R93, R93, -0x2, R4 ;  /* 0xfffffffe5d5d7824 */ /* 0x000fe200078e0204 */
[----:B------:R-:W-:Y:S01]  /*12f0*/  LOP3.LUT R22, R22, R11, RZ, 0xfc, !PT ;  /* 0x0000000b16167212 */ /* 0x000fe200078efcff */
[----:B------:R-:W-:Y:S01]  /*1300*/  IMAD.SHL.U32 R94, R94, 0x2, RZ ;  /* 0x000000025e5e7824 */ /* 0x000fe200078e00ff */
[----:B------:R-:W-:Y:S01]  /*1310*/  SHF.L.U32 R92, R7, R92, RZ ;  /* 0x0000005c075c7219 */ /* 0x000fe200000006ff */
[----:B------:R-:W-:Y:S01]  /*1320*/  VIADD R98, R3, UR4 ;  /* 0x0000000403627c36 */ /* 0x000fe20008000000 */
[----:B------:R-:W-:Y:S01]  /*1330*/  LOP3.LUT R103, R18, 0x1, RZ, 0xfc, !PT ;  /* 0x0000000112677812 */ /* 0x000fe200078efcff */
[----:B------:R-:W-:Y:S01]  /*1340*/  IMAD.MOV.U32 R23, RZ, RZ, RZ ;  /* 0x000000ffff177224 */ /* 0x000fe200078e00ff */
[C---:B0-----:R-:W-:Y:S01]  /*1350*/  SHF.L.U64.HI R91, R90.reuse, 0x3, R91 ;  /* 0x000000035a5b7819 */ /* 0x041fe2000001025b */
[----:B------:R-:W-:Y:S01]  /*1360*/  IMAD.SHL.U32 R90, R90, 0x8, RZ ;  /* 0x000000085a5a7824 */ /* 0x000fe200078e00ff */
[----:B------:R-:W-:Y:S01]  /*1370*/  SHF.R.U32.HI R95, RZ, 0x7, R95 ;  /* 0x00000007ff5f7819 */ /* 0x000fe2000001165f */
[----:B------:R-:W-:Y:S01]  /*1380*/  UIADD3 UR44, UR43, -UR44, URZ ;  /* 0x8000002c2b2c7290 */ /* 0x000fe2000fffe03f */
[----:B------:R-:W-:Y:S01]  /*1390*/  LOP3.LUT R97, RZ, R5, RZ, 0x33, !PT ;  /* 0x00000005ff617212 */ /* 0x000fe200078e33ff */
[----:B------:R-:W-:Y:S01]  /*13a0*/  UMOV UR40, URZ ;  /* 0x0000003f00287c82 */ /* 0x000fe20008000000 */
[----:B------:R-:W-:Y:S01]  /*13b0*/  UMOV UR41, URZ ;  /* 0x0000003f00297c82 */ /* 0x000fe20008000000 */
[----:B-1----:R-:W-:-:S08]  /*13c0*/  VIADD R96, R96, 0xffffffff ;  /* 0xffffffff60607836 */ /* 0x002fd00000000000 */
.L_x_162:
[----:B0-----:R-:W0:Y:S01]  /*13d0*/  SHFL.IDX PT, R0, R95, RZ, 0x1f ;  /* 0x00001fff5f007589 */ /* 0x001e2200000e0000 */
[----:B-1----:R-:W1:Y:S01]  /*13e0*/  S2UR UR7, SR_CgaCtaId ;  /* 0x00000000000779c3 */ /* 0x002e620000008800 */
[----:B------:R-:W-:Y:S01]  /*13f0*/  UMOV UR6, 0x400 ;  /* 0x0000040000067882 */ /* 0x000fe20000000000 */
[----:B0-----:R-:W-:Y:S01]  /*1400*/  R2UR UR4, R0 ;  /* 0x00000000000472ca */ /* 0x001fe200000e0000 */
[----:B-1----:R-:W-:-:S12]  /*1410*/  ULEA UR6, UR7, UR6, 0x18 ;  /* 0x0000000607067291 */ /* 0x002fd8000f8ec03f */
[----:B------:R-:W-:-:S04]  /*1420*/  ULEA.HI UR5, UR4, UR4, URZ, 0x1 ;  /* 0x0000000404057291 */ /* 0x000fc8000f8f083f */
[----:B------:R-:W-:-:S04]  /*1430*/  ULOP3.LUT UR5, UR5, 0x7fffe, URZ, 0xc0, !UPT ;  /* 0x0007fffe05057892 */ /* 0x000fc8000f8ec03f */
[----:B------:R-:W-:-:S03]  /*1440*/  UIADD3 UR5, UR4, -UR5, URZ ;  /* 0x8000000504057290 */ /* 0x000fc6000fffe03f */
[----:B------:R-:W-:Y:S01]  /*1450*/  ULDC UR4, c[0x0][0x28c] ;  /* 0x0000a30000047ab9 */ /* 0x000fe20000000800 */
[----:B------:R-:W-:Y:S01]  /*1460*/  ULEA UR5, UR5, UR6, 0xd ;  /* 0x0000000605057291 */ /* 0x000fe2000f8e683f */
[----:B------:R-:W-:-:S03]  /*1470*/  ISETP.LT.AND P0, PT, RZ, UR4, PT ;  /* 0x00000004ff007c0c */ /* 0x000fc6000bf01270 */
[----:B------:R-:W-:-:S04]  /*1480*/  UIADD3 UR5, UR5, 0x100, URZ ;  /* 0x0000010005057890 */ /* 0x000fc8000fffe03f */
[----:B------:R-:W-:-:S04]  /*1490*/  USHF.R.U32.HI UR5, URZ, 0x4, UR5 ;  /* 0x000000043f057899 */ /* 0x000fc80008011605 */
[----:B------:R-:W-:Y:S02]  /*14a0*/  ULOP3.LUT UR45, UR5, 0x3fff, URZ, 0xc0, !UPT ;  /* 0x00003fff052d7892 */ /* 0x000fe4000f8ec03f */
[----:B--2345:R-:W-:Y:S10]  /*14b0*/  @P0 BRA `(.L_x_17) ;  /* 0x0000000000400947 */ /* 0x03cff40003800000 */
[----:B------:R-:W-:Y:S01]  /*14c0*/  MOV R0, 0x0 ;  /* 0x0000000000007802 */ /* 0x000fe20000000f00 */
[----:B------:R-:W-:Y:S01]  /*14d0*/  ULDC.64 UR4, c[0x4][0x68] ;  /* 0x01001a0000047ab9 */ /* 0x000fe20000000a00 */
[----:B------:R-:W-:Y:S01]  /*14e0*/  ULDC.64 UR6, c[0x4][0x8] ;  /* 0x0100020000067ab9 */ /* 0x000fe20000000a00 */
[----:B------:R-:W-:Y:S01]  /*14f0*/  IMAD.U32 R4, RZ, RZ, UR4 ;  /* 0x00000004ff047e24 */ /* 0x000fe2000f8e00ff */
[----:B------:R0:W1:Y:S01]  /*1500*/  LDC.64 R14, c[0x4][R0] ;  /* 0x01000000000e7b82 */ /* 0x0000620000000a00 */
[----:B------:R-:W-:Y:S01]  /*1510*/  IMAD.U32 R5, RZ, RZ, UR5 ;  /* 0x00000005ff057e24 */ /* 0x000fe2000f8e00ff */
[----:B------:R-:W-:Y:S01]  /*1520*/  ULDC.64 UR4, c[0x4][0x70] ;  /* 0x01001c0000047ab9 */ /* 0x000fe20000000a00 */
[----:B------:R-:W-:Y:S02]  /*1530*/  IMAD.U32 R10, RZ, RZ, UR6 ;  /* 0x00000006ff0a7e24 */ /* 0x000fe4000f8e00ff */
[----:B------:R-:W-:Y:S02]  /*1540*/  IMAD.U32 R6, RZ, RZ, UR4 ;  /* 0x00000004ff067e24 */ /* 0x000fe4000f8e00ff */
[----:B------:R-:W-:-:S02]  /*1550*/  IMAD.U32 R7, RZ, RZ, UR5 ;  /* 0x00000005ff077e24 */ /* 0x000fc4000f8e00ff */
[----:B------:R-:W-:Y:S02]  /*1560*/  IMAD.U32 R11, RZ, RZ, UR7 ;  /* 0x00000007ff0b7e24 */ /* 0x000fe4000f8e00ff */
[----:B------:R-:W-:Y:S02]  /*1570*/  IMAD.MOV.U32 R8, RZ, RZ, 0x1e1 ;  /* 0x000001e1ff087424 */ /* 0x000fe400078e00ff */
[----:B------:R-:W-:Y:S02]  /*1580*/  IMAD.MOV.U32 R12, RZ, RZ, 0x1 ;  /* 0x00000001ff0c7424 */ /* 0x000fe400078e00ff */
[----:B0-----:R-:W-:-:S07]  /*1590*/  IMAD.MOV.U32 R13, RZ, RZ, RZ ;  /* 0x000000ffff0d7224 */ /* 0x001fce00078e00ff */
[----:B------:R-:W-:-:S07]  /*15a0*/  LEPC R20, `(.L_x_17) ;  /* 0x000000001014794e */ /* 0x000fce0000000000 */
[----:B-1---5:R-:W-:Y:S05]  /*15b0*/  CALL.ABS.NOINC R14 ;  /* 0x000000000e007343 */ /* 0x022fea0003c00000 */
.L_x_17:
[----:B------:R-:W-:-:S13]  /*15c0*/  ISETP.NE.AND P0, PT, R103, 0x3, PT ;  /* 0x000000036700780c */ /* 0x000fda0003f05270 */
[----:B------:R-:W-:Y:S05]  /*15d0*/  @!P0 BRA `(.L_x_18) ;  /* 0x0000000000048947 */ /* 0x000fea0003800000 */
[----:B------:R-:W-:Y:S01]  /*15e0*/  BPT.TRAP 0x1 ;  /* 0x000000040000795c */ /* 0x000fe20000300000 */
.L_x_18:
[----:B------:R-:W0:Y:S01]  /*15f0*/  S2UR UR5, SR_CgaCtaId ;  /* 0x00000000000579c3 */ /* 0x000e220000008800 */
[----:B------:R-:W-:Y:S01]  /*1600*/  UMOV UR4, 0x400 ;  /* 0x0000040000047882 */ /* 0x000fe20000000000 */
[----:B------:R-:W-:Y:S02]  /*1610*/  IMAD.U32 R0, RZ, RZ, UR40 ;  /* 0x00000028ff007e24 */ /* 0x000fe4000f8e00ff */
[----:B------:R-:W-:-:S03]  /*1620*/  IMAD.U32 R3, RZ, RZ, UR41 ;  /* 0x00000029ff037e24 */ /* 0x000fc6000f8e00ff */
[----:B------:R-:W-:Y:S01]  /*1630*/  SHF.L.U32 R0, R0, 0x1f, RZ ;  /* 0x0000001f00007819 */ /* 0x000fe200000006ff */
[----:B0-----:R-:W-:-:S06]  /*1640*/  ULEA UR4, UR5, UR4, 0x18 ;  /* 0x0000000405047291 */ /* 0x001fcc000f8ec03f */
[----:B------:R-:W-:-:S04]  /*1650*/  IMAD.U32 R6, RZ, RZ, UR4 ;  /* 0x00000004ff067e24 */ /* 0x000fc8000f8e00ff */
[----:B------:R-:W-:-:S04]  /*1660*/  IMAD R3, R3, 0x8, R6 ;  /* 0x0000000803037824 */ /* 0x000fc800078e0206 */
[----:B------:R0:W1:Y:S01]  /*1670*/  SYNCS.PHASECHK.TRANS64.TRYWAIT P1, [R3+URZ], R0 ;  /* 0x00000000030075a7 */ /* 0x000062000802017f */
[----:B------:R-:W-:Y:S05]  /*1680*/  @!P0 BRA `(.L_x_19) ;  /* 0x0000000000048947 */ /* 0x000fea0003800000 */
[----:B------:R-:W-:Y:S01]  /*1690*/  BPT.TRAP 0x1 ;  /* 0x000000040000795c */ /* 0x000fe20000300000 */
.L_x_19:
[----:B------:R-:W-:-:S05]  /*16a0*/  IMAD.U32 R4, RZ, RZ, UR44 ;  /* 0x0000002cff047e24 */ /* 0x000fca000f8e00ff */
[----:B------:R-:W-:Y:S01]  /*16b0*/  ISETP.GE.AND P2, PT, R4, 0x1, PT ;  /* 0x000000010400780c */ /* 0x000fe20003f46270 */
[----:B-1----:R-:W-:-:S12]  /*16c0*/  @P1 BRA `(.L_x_20) ;  /* 0x0000000000081947 */ /* 0x002fd80003800000 */
[----:B------:R-:W1:Y:S02]  /*16d0*/  SYNCS.PHASECHK.TRANS64.TRYWAIT P1, [R3+URZ], R0 ;  /* 0x00000000030075a7 */ /* 0x000e64000802017f */
[----:B-1----:R-:W-:Y:S05]  /*16e0*/  @!P1 BRA `(.L_x_21) ;  /* 0x0000006400309947 */ /* 0x002fea0003800000 */
.L_x_20:
[----:B------:R-:W-:Y:S05]  /*16f0*/  WARPSYNC.ALL ;  /* 0x0000000000007948 */ /* 0x000fea0003800000 */
[----:B------:R-:W-:Y:S01]  /*1700*/  R2UR UR4, R6 ;  /* 0x00000000060472ca */ /* 0x000fe200000e0000 */
[----:B------:R-:W-:Y:S01]  /*1710*/  ULEA UR5, UR41, UR45, 0xa ;  /* 0x0000002d29057291 */ /* 0x000fe2000f8e503f */
[----:B------:R-:W-:Y:S01]  /*1720*/  WARPGROUP.ARRIVE ;  /* 0x00000000000079c5 */ /* 0x000fe20000000000 */
[----:B------:R-:W-:Y:S01]  /*1730*/  UMOV UR9, 0x40000040 ;  /* 0x4000004000097882 */ /* 0x000fe20000000000 */
[----:B------:R-:W-:-:S04]  /*1740*/  UMOV UR11, 0x40000040 ;  /* 0x40000040000b7882 */ /* 0x000fc80000000000 */
[----:B------:R-:W-:-:S05]  /*1750*/  UMOV UR8, UR5 ;  /* 0x0000000500087c82 */ /* 0x000fca0008000000 */
[----:B------:R-:W-:-:S04]  /*1760*/  UIADD3 UR4, UR4, 0x8100, URZ ;  /* 0x0000810004047890 */ /* 0x000fc8000fffe03f */
[----:B------:R-:W-:-:S04]  /*1770*/  USHF.R.U32.HI UR4, URZ, 0x4, UR4 ;  /* 0x000000043f047899 */ /* 0x000fc80008011604 */
[----:B------:R-:W-:-:S04]  /*1780*/  ULOP3.LUT UR4, UR4, 0x3fff, URZ, 0xc0, !UPT ;  /* 0x00003fff04047892 */ /* 0x000fc8000f8ec03f */
[----:B------:R-:W-:-:S04]  /*1790*/  ULOP3.LUT UR4, UR4, 0x10000, URZ, 0xfc, !UPT ;  /* 0x0001000004047892 */ /* 0x000fc8000f8efc3f */
[----:B------:R-:W-:-:S07]  /*17a0*/  ULEA UR6, UR41, UR4, 0xa ;  /* 0x0000000429067291 */ /* 0x000fce000f8e503f */
[----:B------:R-:W-:Y:S02]  /*17b0*/  UMOV UR10, UR6 ;  /* 0x00000006000a7c82 */ /* 0x000fe40008000000 */
[----:B------:R-:W-:Y:S01]  /*17c0*/  HGMMA.64x128x16.F32 R24, gdesc[UR8].tnspA, RZ, !UPT, gsb0 ;  /* 0x21e00000081879f0 */ /* 0x000fe2000c0008ff */
[----:B------:R-:W-:Y:S02]  /*17d0*/  UIADD3 UR8, UR5, 0x80, URZ ;  /* 0x0000008005087890 */ /* 0x000fe4000fffe03f */
[----:B------:R-:W-:Y:S01]  /*17e0*/  UIADD3 UR10, UR6, 0x2, URZ ;  /* 0x00000002060a7890 */ /* 0x000fe2000fffe03f */
[----:B------:R-:W-:Y:S01]  /*17f0*/  UMOV UR9, 0x40000040 ;  /* 0x4000004000097882 */ /* 0x000fe20000000000 */
[----:B------:R-:W-:Y:S01]  /*1800*/  UMOV UR11, 0x40000040 ;  /* 0x40000040000b7882 */ /* 0x000fe20000000000 */
[----:B------:R-:W-:Y:S02]  /*1810*/  WARPGROUP.DEPBAR.LE gsb0, 0x0 ;  /* 0x00008000000079c5 */ /* 0x000fe40000010000 */
[----:B------:R-:W-:-:S06]  /*1820*/  WARPGROUP.ARRIVE ;  /* 0x00000000000079c5 */ /* 0x000fcc0000000000 */
[----:B------:R-:W-:Y:S01]  /*1830*/  HGMMA.64x128x16.F32 R24, gdesc[UR8].tnspA, R24, gsb0 ;  /* 0x21e00000081879f0 */ /* 0x000fe20008000818 */
        /* <DEDUP_REMOVED lines=13> */
[----:B------:R-:W-:Y:S03]  /*1910*/  HGMMA.64x128x16.F32 R24, gdesc[UR8].tnspA, R24, gsb0 ;  /* 0x21e00000081879f0 */ /* 0x000fe60008000818 */
[----:B------:R-:W-:Y:S02]  /*1920*/  WARPGROUP.DEPBAR.LE gsb0, 0x0 ;  /* 0x00008000000079c5 */ /* 0x000fe40000010000 */
[----:B------:R-:W-:Y:S05]  /*1930*/  @!P2 BRA `(.L_x_22) ;  /* 0x000000040028a947 */ /* 0x000fea0003800000 */
[----:B------:R-:W-:Y:S01]  /*1940*/  UIADD3 UR5, UR41, 0x1, URZ ;  /* 0x0000000129057890 */ /* 0x000fe2000fffe03f */
[----:B01----:R-:W-:Y:S02]  /*1950*/  IMAD.U32 R0, RZ, RZ, UR44 ;  /* 0x0000002cff007e24 */ /* 0x003fe4000f8e00ff */
[----:B------:R-:W-:Y:S01]  /*1960*/  IMAD.U32 R3, RZ, RZ, UR41 ;  /* 0x00000029ff037e24 */ /* 0x000fe2000f8e00ff */
[----:B------:R-:W-:-:S04]  /*1970*/  UISETP.NE.AND UP0, UPT, UR5, 0x2, UPT ;  /* 0x000000020500788c */ /* 0x000fc8000bf05270 */
[----:B------:R-:W-:Y:S02]  /*1980*/  USEL UR6, URZ, 0x1, UP0 ;  /* 0x000000013f067887 */ /* 0x000fe40008000000 */
[----:B------:R-:W-:Y:S02]  /*1990*/  USEL UR5, UR5, URZ, UP0 ;  /* 0x0000003f05057287 */ /* 0x000fe40008000000 */
[----:B------:R-:W-:-:S06]  /*19a0*/  ULOP3.LUT UR6, UR40, UR6, URZ, 0x3c, !UPT ;  /* 0x0000000628067292 */ /* 0x000fcc000f8e3c3f */
[----:B------:R-:W-:-:S07]  /*19b0*/  IMAD.U32 R7, RZ, RZ, UR6 ;  /* 0x00000006ff077e24 */ /* 0x000fce000f8e00ff */
.L_x_29:
[----:B------:R-:W-:Y:S05]  /*19c0*/  @!P0 BRA `(.L_x_23) ;  /* 0x0000000000048947 */ /* 0x000fea0003800000 */
[----:B------:R-:W-:Y:S01]  /*19d0*/  BPT.TRAP 0x1 ;  /* 0x000000040000795c */ /* 0x000fe20000300000 */
.L_x_23:
[----:B------:R-:W0:Y:S01]  /*19e0*/  S2UR UR7, SR_CgaCtaId ;  /* 0x00000000000779c3 */ /* 0x000e220000008800 */
[----:B------:R-:W-:Y:S01]  /*19f0*/  UMOV UR6, 0x400 ;  /* 0x0000040000067882 */ /* 0x000fe20000000000 */
[----:B------:R-:W-:Y:S01]  /*1a00*/  IMAD.U32 R5, RZ, RZ, UR5 ;  /* 0x00000005ff057e24 */ /* 0x000fe2000f8e00ff */
[----:B------:R-:W-:Y:S01]  /*1a10*/  SHF.L.U32 R4, R7, 0x1f, RZ ;  /* 0x0000001f07047819 */ /* 0x000fe200000006ff */
[----:B0-----:R-:W-:-:S06]  /*1a20*/  ULEA UR6, UR7, UR6, 0x18 ;  /* 0x0000000607067291 */ /* 0x001fcc000f8ec03f */
[----:B------:R-:W-:-:S04]  /*1a30*/  IMAD.U32 R6, RZ, RZ, UR6 ;  /* 0x00000006ff067e24 */ /* 0x000fc8000f8e00ff */
[----:B------:R-:W-:-:S04]  /*1a40*/  IMAD R5, R5, 0x8, R6 ;  /* 0x0000000805057824 */ /* 0x000fc800078e0206 */
[----:B------:R0:W1:Y:S01]  /*1a50*/  SYNCS.PHASECHK.TRANS64.TRYWAIT P1, [R5+URZ], R4 ;  /* 0x00000004050075a7 */ /* 0x000062000802017f */
[----:B------:R-:W-:Y:S05]  /*1a60*/  @!P0 BRA `(.L_x_24) ;  /* 0x0000000000048947 */ /* 0x000fea0003800000 */
[----:B------:R-:W-:Y:S01]  /*1a70*/  BPT.TRAP 0x1 ;  /* 0x000000040000795c */ /* 0x000fe20000300000 */
.L_x_24:
[----:B-1----:R-:W-:Y:S05]  /*1a80*/  @P1 BRA `(.L_x_25) ;  /* 0x0000000000081947 */ /* 0x002fea0003800000 */
[----:B------:R-:W1:Y:S02]  /*1a90*/  SYNCS.PHASECHK.TRANS64.TRYWAIT P1, [R5+URZ], R4 ;  /* 0x00000004050075a7 */ /* 0x000e64000802017f */
[----:B-1----:R-:W-:Y:S05]  /*1aa0*/  @!P1 BRA `(.L_x_26) ;  /* 0x0000006000549947 */ /* 0x002fea0003800000 */
.L_x_25:
[----:B------:R-:W-:Y:S01]  /*1ab0*/  ULEA UR6, UR5, UR45, 0xa ;  /* 0x0000002d05067291 */ /* 0x000fe2000f8e503f */
[----:B------:R-:W-:Y:S01]  /*1ac0*/  WARPGROUP.ARRIVE ;  /* 0x00000000000079c5 */ /* 0x000fe20000000000 */
[----:B------:R-:W-:Y:S01]  /*1ad0*/  ULEA UR7, UR5, UR4, 0xa ;  /* 0x0000000405077291 */ /* 0x000fe2000f8e503f */
[----:B------:R-:W-:Y:S01]  /*1ae0*/  UMOV UR9, 0x40000040 ;  /* 0x4000004000097882 */ /* 0x000fe20000000000 */
[----:B------:R-:W-:-:S03]  /*1af0*/  UMOV UR11, 0x40000040 ;  /* 0x40000040000b7882 */ /* 0x000fc60000000000 */
[----:B------:R-:W-:Y:S02]  /*1b00*/  UMOV UR8, UR6 ;  /* 0x0000000600087c82 */ /* 0x000fe40008000000 */
[----:B------:R-:W-:Y:S02]  /*1b10*/  UMOV UR10, UR7 ;  /* 0x00000007000a7c82 */ /* 0x000fe40008000000 */
[----:B------:R-:W-:Y:S01]  /*1b20*/  HGMMA.64x128x16.F32 R24, gdesc[UR8].tnspA, R24, gsb0 ;  /* 0x21e00000081879f0 */ /* 0x000fe20008000818 */
[----:B------:R-:W-:Y:S02]  /*1b30*/  UIADD3 UR8, UR6, 0x80, URZ ;  /* 0x0000008006087890 */ /* 0x000fe4000fffe03f */
[----:B------:R-:W-:Y:S01]  /*1b40*/  UIADD3 UR10, UR7, 0x2, URZ ;  /* 0x00000002070a7890 */ /* 0x000fe2000fffe03f */
[----:B------:R-:W-:Y:S01]  /*1b50*/  UMOV UR9, 0x40000040 ;  /* 0x4000004000097882 */ /* 0x000fe20000000000 */
[----:B------:R-:W-:Y:S01]  /*1b60*/  UMOV UR11, 0x40000040 ;  /* 0x40000040000b7882 */ /* 0x000fe20000000000 */
[----:B------:R-:W-:-:S02]  /*1b70*/  WARPGROUP.DEPBAR.LE gsb0, 0x0 ;  /* 0x00008000000079c5 */ /* 0x000fc40000010000 */
        /* <DEDUP_REMOVED lines=18> */
[----:B------:R-:W-:Y:S01]  /*1ca0*/  BPT.TRAP 0x1 ;  /* 0x000000040000795c */ /* 0x000fe20000300000 */
.L_x_27:
[----:B------:R-:W-:-:S13]  /*1cb0*/  ISETP.NE.AND P1, PT, R102, RZ, PT ;  /* 0x000000ff6600720c */ /* 0x000fda0003f25270 */
[----:B01----:R-:W-:-:S04]  /*1cc0*/  @P1 IMAD R4, R3, 0x8, R6 ;  /* 0x0000000803041824 */ /* 0x003fc800078e0206 */
[----:B------:R-:W-:-:S05]  /*1cd0*/  @P1 VIADD R4, R4, 0x10 ;  /* 0x0000001004041836 */ /* 0x000fca0000000000 */
[----:B------:R-:W-:-:S04]  /*1ce0*/  @P1 PRMT R4, R19, 0x654, R4 ;  /* 0x0000065413041816 */ /* 0x000fc80000000004 */
[----:B------:R0:W-:Y:S01]  /*1cf0*/  @P1 SYNCS.ARRIVE.TRANS64.RED.A1T0 RZ, [R4+URZ], RZ ;  /* 0x000000ff04ff19a7 */ /* 0x0001e2000810043f */
[----:B------:R-:W-:-:S13]  /*1d00*/  ISETP.GT.U32.AND P1, PT, R18, 0x1, PT ;  /* 0x000000011200780c */ /* 0x000fda0003f24070 */
[----:B0-----:R-:W-:Y:S05]  /*1d10*/  @P1 BRA `(.L_x_28) ;  /* 0x0000000000041947 */ /* 0x001fea0003800000 */
[----:B------:R-:W-:Y:S01]  /*1d20*/  BPT.TRAP 0x1 ;  /* 0x000000040000795c */ /* 0x000fe20000300000 */
.L_x_28:
[----:B------:R-:W-:Y:S01]  /*1d30*/  UIADD3 UR5, UR5, 0x1, URZ ;  /* 0x0000000105057890 */ /* 0x000fe2000fffe03f */
[C---:B------:R-:W-:Y:S01]  /*1d40*/  ISETP.GT.AND P2, PT, R0.reuse, 0x1, PT ;  /* 0x000000010000780c */ /* 0x040fe20003f44270 */
[----:B------:R-:W-:Y:S02]  /*1d50*/  VIADD R3, R3, 0x1 ;  /* 0x0000000103037836 */ /* 0x000fe40000000000 */
[----:B------:R-:W-:Y:S01]  /*1d60*/  UISETP.NE.AND UP0, UPT, UR5, 0x2, UPT ;  /* 0x000000020500788c */ /* 0x000fe2000bf05270 */
[----:B------:R-:W-:Y:S02]  /*1d70*/  VIADD R0, R0, 0xffffffff ;  /* 0xffffffff00007836 */ /* 0x000fe40000000000 */
[C---:B------:R-:W-:Y:S01]  /*1d80*/  ISETP.NE.AND P1, PT, R3.reuse, 0x2, PT ;  /* 0x000000020300780c */ /* 0x040fe20003f25270 */
[----:B------:R-:W-:Y:S02]  /*1d90*/  USEL UR6, URZ, 0x1, UP0 ;  /* 0x000000013f067887 */ /* 0x000fe40008000000 */
[----:B------:R-:W-:Y:S01]  /*1da0*/  USEL UR5, UR5, URZ, UP0 ;  /* 0x0000003f05057287 */ /* 0x000fe20008000000 */
[----:B------:R-:W-:-:S03]  /*1db0*/  SEL R3, R3, RZ, P1 ;  /* 0x000000ff03037207 */ /* 0x000fc60000800000 */
[----:B------:R-:W-:Y:S01]  /*1dc0*/  LOP3.LUT R7, R7, UR6, RZ, 0x3c, !PT ;  /* 0x0000000607077c12 */ /* 0x000fe2000f8e3cff */
[----:B------:R-:W-:Y:S07]  /*1dd0*/  @P2 BRA `(.L_x_29) ;  /* 0xfffffff800f82947 */ /* 0x000fee000383ffff */
.L_x_22:
[----:B01----:R-:W0:Y:S02]  /*1de0*/  LDC R0, c[0x0][0x28c] ;  /* 0x0000a300ff007b82 */ /* 0x003e240000000800 */
[----:B0-----:R-:W-:-:S13]  /*1df0*/  ISETP.GE.AND P1, PT, R0, 0x1, PT ;  /* 0x000000010000780c */ /* 0x001fda0003f26270 */
[----:B------:R-:W-:Y:S05]  /*1e00*/  @!P1 BRA `(.L_x_30) ;  /* 0x0000000000389947 */ /* 0x000fea0003800000 */
[----:B------:R-:W-:Y:S05]  /*1e10*/  @!P0 BRA `(.L_x_31) ;  /* 0x0000000000048947 */ /* 0x000fea0003800000 */
[----:B------:R-:W-:Y:S01]  /*1e20*/  BPT.TRAP 0x1 ;  /* 0x000000040000795c */ /* 0x000fe20000300000 */
.L_x_31:
[----:B------:R-:W-:-:S13]  /*1e30*/  ISETP.NE.AND P0, PT, R102, RZ, PT ;  /* 0x000000ff6600720c */ /* 0x000fda0003f05270 */
[----:B------:R-:W-:-:S05]  /*1e40*/  VOTEU.ANY UP0, P0 ;  /* 0x00000000003f7886 */ /* 0x000fca0000000100 */
[----:B------:R-:W-:-:S06]  /*1e50*/  @UP0 UIADD3 UR4, UR44, UR41, URZ ;  /* 0x000000292c040290 */ /* 0x000fcc000fffe03f */
[----:B------:R-:W-:-:S04]  /*1e60*/  IMAD.U32 R0, RZ, RZ, UR4 ;  /* 0x00000004ff007e24 */ /* 0x000fc8000f8e00ff */
[----:B------:R-:W-:-:S05]  /*1e70*/  @P0 IMAD.SHL.U32 R0, R0, 0x8, RZ ;  /* 0x0000000800000824 */ /* 0x000fca00078e00ff */
[----:B------:R-:W-:-:S04]  /*1e80*/  @P0 LOP3.LUT R0, R0, 0x8, RZ, 0xc0, !PT ;  /* 0x0000000800000812 */ /* 0x000fc800078ec0ff */
[----:B------:R-:W-:-:S04]  /*1e90*/  @P0 IADD3 R0, R6, 0x10, R0 ;  /* 0x0000001006000810 */ /* 0x000fc80007ffe000 */
[----:B------:R-:W-:-:S04]  /*1ea0*/  @P0 PRMT R0, R19, 0x654, R0 ;  /* 0x0000065413000816 */ /* 0x000fc80000000000 */
[----:B------:R0:W-:Y:S01]  /*1eb0*/  @P0 SYNCS.ARRIVE.TRANS64.RED.A1T0 RZ, [R0+URZ], RZ ;  /* 0x000000ff00ff09a7 */ /* 0x0001e2000810043f */
[----:B------:R-:W-:-:S13]  /*1ec0*/  ISETP.GT.U32.AND P0, PT, R18, 0x1, PT ;  /* 0x000000011200780c */ /* 0x000fda0003f04070 */
[----:B0-----:R-:W-:Y:S05]  /*1ed0*/  @P0 BRA `(.L_x_30) ;  /* 0x0000000000040947 */ /* 0x001fea0003800000 */
[----:B------:R-:W-:Y:S01]  /*1ee0*/  BPT.TRAP 0x1 ;  /* 0x000000040000795c */ /* 0x000fe20000300000 */
.L_x_30:
[----:B------:R-:W-:Y:S01]  /*1ef0*/  IMAD.SHL.U32 R3, R100, 0x80, RZ ;  /* 0x0000008064037824 */ /* 0x000fe200078e00ff */
[----:B------:R-:W-:Y:S01]  /*1f00*/  ULDC UR6, c[0x0][0x288] ;  /* 0x0000a20000067ab9 */ /* 0x000fe20000000800 */
[----:B------:R-:W-:Y:S01]  /*1f10*/  SHF.R.S32.HI R15, RZ, 0x1f, R99 ;  /* 0x0000001fff0f7819 */ /* 0x000fe20000011463 */
[----:B------:R-:W-:Y:S01]  /*1f20*/  IMAD.SHL.U32 R7, R101, 0x80, RZ ;  /* 0x0000008065077824 */ /* 0x000fe200078e00ff */
[----:B------:R-:W-:Y:S01]  /*1f30*/  ULDC.64 UR4, c[0x0][0x5d0] ;  /* 0x0001740000047ab9 */ /* 0x000fe20000000a00 */
[----:B------:R-:W-:Y:S01]  /*1f40*/  LOP3.LUT R8, R3, 0x6, R94, 0xf8, !PT ;  /* 0x0000000603087812 */ /* 0x000fe200078ef85e */
[----:B------:R-:W-:Y:S01]  /*1f50*/  IMAD.WIDE R100, R101, 0x80, R22 ;  /* 0x0000008065647825 */ /* 0x000fe200078e0216 */
[----:B------:R-:W-:Y:S01]  /*1f60*/  ISETP.GE.AND P0, PT, R3, UR6, PT ;  /* 0x0000000603007c0c */ /* 0x000fe2000bf06270 */
[----:B------:R-:W-:Y:S01]  /*1f70*/  ULDC UR6, c[0x0][0x284] ;  /* 0x0000a10000067ab9 */ /* 0x000fe20000000800 */
[----:B------:R-:W-:Y:S01]  /*1f80*/  SHF.R.S32.HI R9, RZ, 0x1f, R8 ;  /* 0x0000001fff097819 */ /* 0x000fe20000011408 */
[----:B------:R-:W-:Y:S01]  /*1f90*/  IMAD R0, R15, UR4, RZ ;  /* 0x000000040f007c24 */ /* 0x000fe2000f8e02ff */
[----:B------:R-:W-:-:S03]  /*1fa0*/  ISETP.GE.OR P0, PT, R7, UR6, P0 ;  /* 0x0000000607007c0c */ /* 0x000fc60008706670 */
[C---:B------:R-:W-:Y:S02]  /*1fb0*/  IMAD R11, R99.reuse, UR5, R0 ;  /* 0x00000005630b7c24 */ /* 0x040fe4000f8e0200 */
[----:B------:R-:W-:Y:S01]  /*1fc0*/  IMAD.WIDE.U32 R4, R99, UR4, R8 ;  /* 0x0000000463047c25 */ /* 0x000fe2000f8e0008 */
[----:B------:R-:W-:-:S03]  /*1fd0*/  ULDC.64 UR4, c[0x0][0x5c8] ;  /* 0x0001720000047ab9 */ /* 0x000fc60000000a00 */
[----:B------:R-:W-:Y:S02]  /*1fe0*/  IMAD R13, R101, UR4, RZ ;  /* 0x00000004650d7c24 */ /* 0x000fe4000f8e02ff */
[----:B------:R-:W-:Y:S02]  /*1ff0*/  IMAD.IADD R5, R5, 0x1, R11 ;  /* 0x0000000105057824 */ /* 0x000fe400078e020b */
[C---:B------:R-:W-:Y:S02]  /*2000*/  IMAD R13, R100.reuse, UR5, R13 ;  /* 0x00000005640d7c24 */ /* 0x040fe4000f8e020d */
[----:B------:R-:W-:-:S04]  /*2010*/  IMAD.WIDE.U32 R104, R100, UR4, R4 ;  /* 0x0000000464687c25 */ /* 0x000fc8000f8e0004 */
[----:B------:R-:W-:Y:S01]  /*2020*/  IMAD.MOV.U32 R0, RZ, RZ, -0x1 ;  /* 0xffffffffff007424 */ /* 0x000fe200078e00ff */
[----:B------:R-:W-:Y:S06]  /*2030*/  @P0 BRA `(.L_x_32) ;  /* 0x0000004000040947 */ /* 0x000fec0003800000 */
[----:B-----5:R-:W-:Y:S01]  /*2040*/  FSETP.NEU.AND P1, PT, R89, RZ, PT ;  /* 0x000000ff5900720b */ /* 0x020fe20003f2d000 */
[----:B------:R-:W-:Y:S01]  /*2050*/  IMAD.IADD R4, R93, 0x1, -R3 ;  /* 0x000000015d047824 */ /* 0x000fe200078e0a03 */
[----:B------:R-:W-:Y:S01]  /*2060*/  BSSY B0, `(.L_x_32) ;  /* 0x00003fe000007945 */ /* 0x000fe20003800000 */
[----:B------:R-:W-:Y:S02]  /*2070*/  IMAD.IADD R3, R98, 0x1, -R7 ;  /* 0x0000000162037824 */ /* 0x000fe400078e0a07 */
[----:B------:R-:W-:Y:S01]  /*2080*/  IMAD.IADD R115, R105, 0x1, R13 ;  /* 0x0000000169737824 */ /* 0x000fe200078e020d */
[----:B------:R-:W-:-:S04]  /*2090*/  ISETP.GT.AND P0, PT, R4, RZ, PT ;  /* 0x000000ff0400720c */ /* 0x000fc80003f04270 */
[----:B------:R-:W-:-:S03]  /*20a0*/  ISETP.GT.AND P3, PT, R3, RZ, P0 ;  /* 0x000000ff0300720c */ /* 0x000fc60000764270 */
[----:B------:R-:W-:Y:S10]  /*20b0*/  @!P1 BRA `(.L_x_33) ;  /* 0x0000002c00289947 */ /* 0x000ff40003800000 */
[----:B------:R-:W0:Y:S01]  /*20c0*/  LDC.64 R108, c[0x0][0x5b8] ;  /* 0x00016e00ff6c7b82 */ /* 0x000e220000000a00 */
[----:B------:R-:W-:-:S07]  /*20d0*/  ULDC.64 UR4, c[0x0][0x5c0] ;  /* 0x0001700000047ab9 */ /* 0x000fce0000000a00 */
[----:B------:R-:W1:Y:S08]  /*20e0*/  LDC.64 R110, c[0x0][0x5b0] ;  /* 0x00016c00ff6e7b82 */ /* 0x000e700000000a00 */
[----:B------:R-:W2:Y:S01]  /*20f0*/  LDC.64 R112, c[0x0][0x5a8] ;  /* 0x00016a00ff707b82 */ /* 0x000ea20000000a00 */
[-C--:B0-----:R-:W-:Y:S02]  /*2100*/  IMAD R6, R15, R108.reuse, RZ ;  /* 0x0000006c0f067224 */ /* 0x081fe400078e02ff */
[----:B------:R-:W-:-:S04]  /*2110*/  IMAD.WIDE.U32 R106, R99, R108, R8 ;  /* 0x0000006c636a7225 */ /* 0x000fc800078e0008 */
[----:B------:R-:W-:Y:S02]  /*2120*/  IMAD R105, R99, R109, R6 ;  /* 0x0000006d63697224 */ /* 0x000fe400078e0206 */
[-C--:B-1----:R-:W-:Y:S02]  /*2130*/  IMAD R5, R101, R110.reuse, RZ ;  /* 0x0000006e65057224 */ /* 0x082fe400078e02ff */
[----:B------:R-:W-:Y:S02]  /*2140*/  IMAD.IADD R13, R107, 0x1, R105 ;  /* 0x000000016b0d7824 */ /* 0x000fe400078e0269 */
[----:B------:R-:W-:Y:S02]  /*2150*/  IMAD.MOV.U32 R12, RZ, RZ, R106 ;  /* 0x000000ffff0c7224 */ /* 0x000fe400078e006a */
[C---:B------:R-:W-:Y:S02]  /*2160*/  IMAD R109, R100.reuse, R111, R5 ;  /* 0x0000006f646d7224 */ /* 0x040fe400078e0205 */
[----:B------:R-:W-:-:S04]  /*2170*/  IMAD.WIDE.U32 R6, R100, R110, R12 ;  /* 0x0000006e64067225 */ /* 0x000fc800078e000c */
[----:B------:R-:W-:Y:S01]  /*2180*/  IMAD.IADD R5, R7, 0x1, R109 ;  /* 0x0000000107057824 */ /* 0x000fe200078e026d */
[----:B--2---:R-:W-:-:S04]  /*2190*/  LEA R14, P1, R6, R112, 0x1 ;  /* 0x00000070060e7211 */ /* 0x004fc800078208ff */
[----:B------:R-:W-:-:S05]  /*21a0*/  LEA.HI.X R15, R6, R113, R5, 0x1, P1 ;  /* 0x00000071060f7211 */ /* 0x000fca00008f0c05 */
[----:B------:R0:W2:Y:S01]  /*21b0*/  @P3 LDG.E.LTC128B.U16 R5, desc[UR38][R14.64] ;  /* 0x000000260e053981 */ /* 0x0000a2000c1e1520 */
[----:B------:R-:W-:Y:S01]  /*21c0*/  IMAD.WIDE.U32 R6, R100, R110, R8 ;  /* 0x0000006e64067225 */ /* 0x000fe200078e0008 */
[----:B------:R-:W-:Y:S03]  /*21d0*/  BSSY B1, `(.L_x_34) ;  /* 0x0000013000017945 */ /* 0x000fe60003800000 */
[----:B------:R-:W-:Y:S02]  /*21e0*/  IMAD.IADD R7, R109, 0x1, R7 ;  /* 0x000000016d077824 */ /* 0x000fe400078e0207 */
[----:B------:R-:W-:Y:S01]  /*21f0*/  IMAD.WIDE.U32 R20, R99, R108, R6 ;  /* 0x0000006c63147225 */ /* 0x000fe200078e0006 */
[----:B0-----:R-:W-:-:S03]  /*2200*/  SHF.L.U64.HI R15, R110, 0x3, R111 ;  /* 0x000000036e0f7819 */ /* 0x001fc6000001026f */
[----:B------:R-:W-:Y:S01]  /*2210*/  IMAD.IADD R7, R105, 0x1, R21 ;  /* 0x0000000169077824 */ /* 0x000fe200078e0215 */
[----:B------:R-:W-:Y:S01]  /*2220*/  LEA R6, P4, R20, R112, 0x1 ;  /* 0x0000007014067211 */ /* 0x000fe200078808ff */
[----:B------:R-:W-:-:S03]  /*2230*/  IMAD.SHL.U32 R14, R110, 0x8, RZ ;  /* 0x000000086e0e7824 */ /* 0x000fc600078e00ff */
[----:B------:R-:W-:Y:S01]  /*2240*/  LEA.HI.X R7, R20, R113, R7, 0x1, P4 ;  /* 0x0000007114077211 */ /* 0x000fe200020f0c07 */
[----:B--2---:R-:W-:-:S05]  /*2250*/  HADD2.F32 R10, -RZ, R5.H0_H0 ;  /* 0x20000005ff0a7230 */ /* 0x004fca0000004100 */
[----:B------:R-:W-:Y:S01]  /*2260*/  FMUL R11, R10, R89 ;  /* 0x000000590a0b7220 */ /* 0x000fe20000400000 */
[----:B------:R-:W-:-:S03]  /*2270*/  LEA R10, P1, R104, UR4, 0x1 ;  /* 0x00000004680a7c11 */ /* 0x000fc6000f8208ff */
[----:B------:R-:W-:Y:S01]  /*2280*/  FFMA R24, R24, R88, R11 ;  /* 0x0000005818187223 */ /* 0x000fe2000000000b */
[----:B------:R-:W-:Y:S02]  /*2290*/  LEA.HI.X R11, R104, UR5, R115, 0x1, P1 ;  /* 0x00000005680b7c11 */ /* 0x000fe400088f0c73 */
[----:B------:R-:W-:Y:S02]  /*22a0*/  ISETP.GT.AND P1, PT, R4, 0x1, PT ;  /* 0x000000010400780c */ /* 0x000fe40003f24270 */
[----:B------:R-:W-:Y:S02]  /*22b0*/  F2FP.F16.F32.PACK_AB R24, RZ, R24 ;  /* 0x00000018ff18723e */ /* 0x000fe400000000ff */
[----:B------:R-:W-:-:S03]  /*22c0*/  ISETP.GT.AND P2, PT, R3, RZ, P1 ;  /* 0x000000ff0300720c */ /* 0x000fc60000f44270 */
[----:B------:R0:W-:Y:S10]  /*22d0*/  @P3 STG.E.U16 desc[UR38][R10.64], R24 ;  /* 0x000000180a003986 */ /* 0x0001f4000c101526 */
[----:B------:R-:W-:Y:S05]  /*22e0*/  @!P2 BRA `(.L_x_35) ;  /* 0x000000000004a947 */ /* 0x000fea0003800000 */
[----:B------:R1:W5:Y:S02]  /*22f0*/  LDG.E.LTC128B.U16 R5, desc[UR38][R6.64+0x2] ;  /* 0x0000022606057981 */ /* 0x000364000c1e1520 */
.L_x_35:
[----:B------:R-:W-:Y:S05]  /*2300*/  BSYNC B1 ;  /* 0x0000000000017941 */ /* 0x000fea0003800000 */
.L_x_34:
[----:B-----5:R-:W-:Y:S01]  /*2310*/  HADD2.F32 R12, -RZ, R5.H0_H0 ;  /* 0x20000005ff0c7230 */ /* 0x020fe20000004100 */
[----:B------:R-:W-:Y:S01]  /*2320*/  ISETP.GT.AND P0, PT, R3, 0x8, P0 ;  /* 0x000000080300780c */ /* 0x000fe20000704270 */
[----:B------:R-:W-:Y:S01]  /*2330*/  IMAD.WIDE.U32 R20, R100, R110, R14 ;  /* 0x0000006e64147225 */ /* 0x000fe200078e000e */
[----:B0-----:R-:W-:-:S03]  /*2340*/  PRMT R24, R5, 0x7610, R24 ;  /* 0x0000761005187816 */ /* 0x001fc60000000018 */
[----:B------:R-:W-:Y:S01]  /*2350*/  FMUL R12, R12, R89 ;  /* 0x000000590c0c7220 */ /* 0x000fe20000400000 */
[----:B------:R-:W-:Y:S01]  /*2360*/  IMAD.IADD R109, R109, 0x1, R21 ;  /* 0x000000016d6d7824 */ /* 0x000fe200078e0215 */
[----:B------:R-:W-:Y:S02]  /*2370*/  IADD3 R106, P3, R106, R20, RZ ;  /* 0x000000146a6a7210 */ /* 0x000fe40007f7e0ff */
[----:B------:R-:W-:-:S03]  /*2380*/  FFMA R12, R25, R88, R12 ;  /* 0x00000058190c7223 */ /* 0x000fc6000000000c */
[----:B------:R-:W-:Y:S01]  /*2390*/  IMAD.X R13, R109, 0x1, R13, P3 ;  /* 0x000000016d0d7824 */ /* 0x000fe200018e060d */
[C---:B------:R-:W-:Y:S02]  /*23a0*/  LEA R14, P3, R106.reuse, R112, 0x1 ;  /* 0x000000706a0e7211 */ /* 0x040fe400078608ff */
[----:B------:R-:W-:Y:S02]  /*23b0*/  F2FP.F16.F32.PACK_AB R12, RZ, R12 ;  /* 0x0000000cff0c723e */ /* 0x000fe400000000ff */
[----:B------:R-:W-:Y:S02]  /*23c0*/  LEA.HI.X R15, R106, R113, R13, 0x1, P3 ;  /* 0x000000716a0f7211 */ /* 0x000fe400018f0c0d */
[----:B------:R-:W-:-:S05]  /*23d0*/  PRMT R21, R12, 0x7610, R21 ;  /* 0x000076100c157816 */ /* 0x000fca0000000015 */
[----:B------:R0:W-:Y:S04]  /*23e0*/  @P2 STG.E.U16 desc[UR38][R10.64+0x2], R21 ;  /* 0x000002150a002986 */ /* 0x0001e8000c101526 */
[----:B------:R-:W2:Y:S01]  /*23f0*/  @P0 LDG.E.LTC128B.U16 R24, desc[UR38][R14.64] ;  /* 0x000000260e180981 */ /* 0x000ea2000c1e1520 */
[----:B------:R-:W-:Y:S01]  /*2400*/  IADD3 R20, P2, R8, R20, RZ ;  /* 0x0000001408147210 */ /* 0x000fe20007f5e0ff */
[----:B------:R-:W-:Y:S01]  /*2410*/  BSSY B1, `(.L_x_36) ;  /* 0x0000011000017945 */ /* 0x000fe20003800000 */
[C---:B------:R-:W-:Y:S02]  /*2420*/  SHF.L.U64.HI R13, R90.reuse, 0x1, R91 ;  /* 0x000000015a0d7819 */ /* 0x040fe4000001025b */
[----:B------:R-:W-:Y:S01]  /*2430*/  ISETP.GT.AND P1, PT, R3, 0x8, P1 ;  /* 0x000000080300780c */ /* 0x000fe20000f24270 */
[----:B0-----:R-:W-:Y:S01]  /*2440*/  IMAD.X R21, R9, 0x1, R109, P2 ;  /* 0x0000000109157824 */ /* 0x001fe200010e066d */
[----:B------:R-:W-:Y:S01]  /*2450*/  LEA R12, P2, R90, R10, 0x1 ;  /* 0x0000000a5a0c7211 */ /* 0x000fe200078408ff */
[----:B------:R-:W-:-:S04]  /*2460*/  IMAD.WIDE.U32 R20, R99, R108, R20 ;  /* 0x0000006c63147225 */ /* 0x000fc800078e0014 */
[----:B------:R-:W-:Y:S02]  /*2470*/  IMAD.X R13, R13, 0x1, R11, P2 ;  /* 0x000000010d0d7824 */ /* 0x000fe400010e060b */
[----:B------:R-:W-:Y:S02]  /*2480*/  IMAD.IADD R9, R105, 0x1, R21 ;  /* 0x0000000169097824 */ /* 0x000fe400078e0215 */
[----:B--2---:R-:W-:-:S05]  /*2490*/  HADD2.F32 R8, -RZ, R24.H0_H0 ;  /* 0x20000018ff087230 */ /* 0x004fca0000004100 */
[----:B------:R-:W-:Y:S01]  /*24a0*/  FMUL R5, R8, R89 ;  /* 0x0000005908057220 */ /* 0x000fe20000400000 */
[----:B------:R-:W-:-:S03]  /*24b0*/  LEA R8, P3, R20, R112, 0x1 ;  /* 0x0000007014087211 */ /* 0x000fc600078608ff */
[----:B------:R-:W-:Y:S01]  /*24c0*/  FFMA R5, R26, R88, R5 ;  /* 0x000000581a057223 */ /* 0x000fe20000000005 */
[----:B------:R-:W-:-:S04]  /*24d0*/  LEA.HI.X R9, R20, R113, R9, 0x1, P3 ;  /* 0x0000007114097211 */ /* 0x000fc800018f0c09 */
[----:B------:R-:W-:-:S05]  /*24e0*/  F2FP.F16.F32.PACK_AB R5, RZ, R5 ;  /* 0x00000005ff05723e */ /* 0x000fca00000000ff */
[----:B------:R0:W-:Y:S01]  /*24f0*/  @P0 STG.E.U16 desc[UR38][R12.64], R5 ;  /* 0x000000050c000986 */ /* 0x0001e2000c101526 */
[----:B------:R-:W-:Y:S05]  /*2500*/  @!P1 BRA `(.L_x_37) ;  /* 0x0000000000049947 */ /* 0x000fea0003800000 */
[----:B------:R2:W5:Y:S02]  /*2510*/  LDG.E.LTC128B.U16 R24, desc[UR38][R8.64+0x2] ;  /* 0x0000022608187981 */ /* 0x000564000c1e1520 */
.L_x_37:
[----:B------:R-:W-:Y:S05]  /*2520*/  BSYNC B1 ;  /* 0x0000000000017941 */ /* 0x000fea0003800000 */
.L_x_36:
[----:B-----5:R-:W-:Y:S01]  /*2530*/  HADD2.F32 R14, -RZ, R24.H0_H0 ;  /* 0x20000018ff0e7230 */ /* 0x020fe20000004100 */
[----:B------:R-:W-:Y:S01]  /*2540*/  ISETP.GT.AND P0, PT, R4, 0x8, PT ;  /* 0x000000080400780c */ /* 0x000fe20003f04270 */
[----:B------:R-:W-:Y:S03]  /*2550*/  BSSY B1, `(.L_x_38) ;  /* 0x0000008000017945 */ /* 0x000fe60003800000 */
[----:B------:R-:W-:Y:S01]  /*2560*/  FMUL R14, R14, R89 ;  /* 0x000000590e0e7220 */ /* 0x000fe20000400000 */
[----:B------:R-:W-:-:S03]  /*2570*/  ISETP.GT.AND P2, PT, R3, RZ, P0 ;  /* 0x000000ff0300720c */ /* 0x000fc60000744270 */
[----:B------:R-:W-:-:S05]  /*2580*/  FFMA R14, R27, R88, R14 ;  /* 0x000000581b0e7223 */ /* 0x000fca000000000e */
[----:B------:R-:W-:-:S05]  /*2590*/  F2FP.F16.F32.PACK_AB R14, RZ, R14 ;  /* 0x0000000eff0e723e */ /* 0x000fca00000000ff */
[----:B------:R3:W-:Y:S01]  /*25a0*/  @P1 STG.E.U16 desc[UR38][R12.64+0x2], R14 ;  /* 0x0000020e0c001986 */ /* 0x0007e2000c101526 */
[----:B------:R-:W-:Y:S05]  /*25b0*/  @!P2 BRA `(.L_x_39) ;  /* 0x000000000004a947 */ /* 0x000fea0003800000 */
[----:B------:R4:W5:Y:S02]  /*25c0*/  LDG.E.LTC128B.U16 R24, desc[UR38][R6.64+0x10] ;  /* 0x0000102606187981 */ /* 0x000964000c1e1520 */
.L_x_39:
[----:B------:R-:W-:Y:S05]  /*25d0*/  BSYNC B1 ;  /* 0x0000000000017941 */ /* 0x000fea0003800000 */
.L_x_38:
[----:B---3-5:R-:W-:Y:S01]  /*25e0*/  HADD2.F32 R14, -RZ, R24.H0_H0 ;  /* 0x20000018ff0e7230 */ /* 0x028fe20000004100 */
[----:B------:R-:W-:Y:S01]  /*25f0*/  ISETP.GT.AND P1, PT, R4, 0x9, PT ;  /* 0x000000090400780c */ /* 0x000fe20003f24270 */
[----:B------:R-:W-:Y:S03]  /*2600*/  BSSY B1, `(.L_x_40) ;  /* 0x0000008000017945 */ /* 0x000fe60003800000 */
[----:B0-----:R-:W-:Y:S01]  /*2610*/  FMUL R5, R14, R89 ;  /* 0x000000590e057220 */ /* 0x001fe20000400000 */
[----:B------:R-:W-:-:S03]  /*2620*/  ISETP.GT.AND P3, PT, R3, RZ, P1 ;  /* 0x000000ff0300720c */ /* 0x000fc60000f64270 */
[----:B------:R-:W-:-:S05]  /*2630*/  FFMA R5, R28, R88, R5 ;  /* 0x000000581c057223 */ /* 0x000fca0000000005 */
[----:B------:R-:W-:-:S05]  /*2640*/  F2FP.F16.F32.PACK_AB R5, RZ, R5 ;  /* 0x00000005ff05723e */ /* 0x000fca00000000ff */
[----:B------:R0:W-:Y:S01]  /*2650*/  @P2 STG.E.U16 desc[UR38][R10.64+0x10], R5 ;  /* 0x000010050a002986 */ /* 0x0001e2000c101526 */
[----:B------:R-:W-:Y:S05]  /*2660*/  @!P3 BRA `(.L_x_41) ;  /* 0x000000000004b947 */ /* 0x000fea0003800000 */
[----:B------:R3:W5:Y:S02]  /*2670*/  LDG.E.LTC128B.U16 R24, desc[UR38][R6.64+0x12] ;  /* 0x0000122606187981 */ /* 0x000764000c1e1520 */
.L_x_41:
[----:B------:R-:W-:Y:S05]  /*2680*/  BSYNC B1 ;  /* 0x0000000000017941 */ /* 0x000fea0003800000 */
.L_x_40:
[----:B-----5:R-:W-:Y:S01]  /*2690*/  HADD2.F32 R14, -RZ, R24.H0_H0 ;  /* 0x20000018ff0e7230 */ /* 0x020fe20000004100 */
[----:B------:R-:W-:Y:S01]  /*26a0*/  ISETP.GT.AND P0, PT, R3, 0x8, P0 ;  /* 0x000000080300780c */ /* 0x000fe20000704270 */
[----:B------:R-:W-:Y:S03]  /*26b0*/  BSSY B1, `(.L_x_42) ;  /* 0x0000007000017945 */ /* 0x000fe60003800000 */
[----:B------:R-:W-:-:S04]  /*26c0*/  FMUL R14, R14, R89 ;  /* 0x000000590e0e7220 */ /* 0x000fc80000400000 */
[----:B------:R-:W-:-:S05]  /*26d0*/  FFMA R14, R29, R88, R14 ;  /* 0x000000581d0e7223 */ /* 0x000fca000000000e */
[----:B------:R-:W-:-:S05]  /*26e0*/  F2FP.F16.F32.PACK_AB R14, RZ, R14 ;  /* 0x0000000eff0e723e */ /* 0x000fca00000000ff */
[----:B------:R0:W-:Y:S01]  /*26f0*/  @P3 STG.E.U16 desc[UR38][R10.64+0x12], R14 ;  /* 0x0000120e0a003986 */ /* 0x0001e2000c101526 */
[----:B------:R-:W-:Y:S05]  /*2700*/  @!P0 BRA `(.L_x_43) ;  /* 0x0000000000048947 */ /* 0x000fea0003800000 */
[----:B------:R0:W5:Y:S02]  /*2710*/  LDG.E.LTC128B.U16 R24, desc[UR38][R8.64+0x10] ;  /* 0x0000102608187981 */ /* 0x000164000c1e1520 */
.L_x_43:
[----:B------:R-:W-:Y:S05]  /*2720*/  BSYNC B1 ;  /* 0x0000000000017941 */ /* 0x000fea0003800000 */
.L_x_42:
[----:B0----5:R-:W-:Y:S01]  /*2730*/  HADD2.F32 R14, -RZ, R24.H0_H0 ;  /* 0x20000018ff0e7230 */ /* 0x021fe20000004100 */
        /* <DEDUP_REMOVED lines=8> */
.L_x_45:
[----:B------:R-:W-:Y:S05]  /*27c0*/  BSYNC B1 ;  /* 0x0000000000017941 */ /* 0x000fea0003800000 */
.L_x_44:
        /* <DEDUP_REMOVED lines=10> */
.L_x_47:
[----:B------:R-:W-:Y:S05]  /*2870*/  BSYNC B1 ;  /* 0x0000000000017941 */ /* 0x000fea0003800000 */
.L_x_46:
[----:B0----5:R-:W-:Y:S01]  /*2880*/  HADD2.F32 R14, -RZ, R24.H0_H0 ;  /* 0x20000018ff0e7230 */ /* 0x021fe20000004100 */
        /* <DEDUP_REMOVED lines=9> */
.L_x_49:
[----:B------:R-:W-:Y:S05]  /*2920*/  BSYNC B1 ;  /* 0x0000000000017941 */ /* 0x000fea0003800000 */
.L_x_48:
        /* <DEDUP_REMOVED lines=9> */
.L_x_51:
[----:B------:R-:W-:Y:S05]  /*29c0*/  BSYNC B1 ;  /* 0x0000000000017941 */ /* 0x000fea0003800000 */
.L_x_50:
        /* <DEDUP_REMOVED lines=9> */
.L_x_53:
[----:B------:R-:W-:Y:S05]  /*2a60*/  BSYNC B1 ;  /* 0x0000000000017941 */ /* 0x000fea0003800000 */
.L_x_52:
        /* <DEDUP_REMOVED lines=10> */
.L_x_55:
[----:B------:R-:W-:Y:S05]  /*2b10*/  BSYNC B1 ;  /* 0x0000000000017941 */ /* 0x000fea0003800000 */
.L_x_54:
        /* <DEDUP_REMOVED lines=10> */
.L_x_57:
[----:B------:R-:W-:Y:S05]  /*2bc0*/  BSYNC B1 ;  /* 0x0000000000017941 */ /* 0x000fea0003800000 */
.L_x_56:
        /* <DEDUP_REMOVED lines=9> */
.L_x_59:
[----:B------:R-:W-:Y:S05]  /*2c60*/  BSYNC B1 ;  /* 0x0000000000017941 */ /* 0x000fea0003800000 */
.L_x_58:
        /* <DEDUP_REMOVED lines=9> */
.L_x_61:
[----:B------:R-:W-:Y:S05]  /*2d00*/  BSYNC B1 ;  /* 0x0000000000017941 */ /* 0x000fea0003800000 */
.L_x_60:
        /* <DEDUP_REMOVED lines=10> */
.L_x_63:
[----:B------:R-:W-:Y:S05]  /*2db0*/  BSYNC B1 ;  /* 0x0000000000017941 */ /* 0x000fea0003800000 */
.L_x_62:
        /* <DEDUP_REMOVED lines=10> */
.L_x_65:
[----:B------:R-:W-:Y:S05]  /*2e60*/  BSYNC B1 ;  /* 0x0000000000017941 */ /* 0x000fea0003800000 */
.L_x_64:
        /* <DEDUP_REMOVED lines=9> */
.L_x_67:
[----:B------:R-:W-:Y:S05]  /*2f00*/  BSYNC B1 ;  /* 0x0000000000017941 */ /* 0x000fea0003800000 */
.L_x_66:
        /* <DEDUP_REMOVED lines=9> */
.L_x_69:
[----:B------:R-:W-:Y:S05]  /*2fa0*/  BSYNC B1 ;  /* 0x0000000000017941 */ /* 0x000fea0003800000 */
.L_x_68:
        /* <DEDUP_REMOVED lines=10> */
.L_x_71:
[----:B------:R-:W-:Y:S05]  /*3050*/  BSYNC B1 ;  /* 0x0000000000017941 */ /* 0x000fea0003800000 */
.L_x_70:
        /* <DEDUP_REMOVED lines=10> */
.L_x_73:
[----:B------:R-:W-:Y:S05]  /*3100*/  BSYNC B1 ;  /* 0x0000000000017941 */ /* 0x000fea0003800000 */
.L_x_72:
        /* <DEDUP_REMOVED lines=9> */
.L_x_75:
[----:B------:R-:W-:Y:S05]  /*31a0*/  BSYNC B1 ;  /* 0x0000000000017941 */ /* 0x000fea0003800000 */
.L_x_74:
        /* <DEDUP_REMOVED lines=9> */
.L_x_77:
[----:B------:R-:W-:Y:S05]  /*3240*/  BSYNC B1 ;  /* 0x0000000000017941 */ /* 0x000fea0003800000 */
.L_x_76:
        /* <DEDUP_REMOVED lines=10> */
.L_x_79:
[----:B------:R-:W-:Y:S05]  /*32f0*/  BSYNC B1 ;  /* 0x0000000000017941 */ /* 0x000fea0003800000 */
.L_x_78:
        /* <DEDUP_REMOVED lines=10> */
.L_x_81:
[----:B------:R-:W-:Y:S05]  /*33a0*/  BSYNC B1 ;  /* 0x0000000000017941 */ /* 0x000fea0003800000 */
.L_x_80:
        /* <DEDUP_REMOVED lines=9> */
.L_x_83:
[----:B------:R-:W-:Y:S05]  /*3440*/  BSYNC B1 ;  /* 0x0000000000017941 */ /* 0x000fea0003800000 */
.L_x_82:
        /* <DEDUP_REMOVED lines=9> */
.L_x_85:
[----:B------:R-:W-:Y:S05]  /*34e0*/  BSYNC B1 ;  /* 0x0000000000017941 */ /* 0x000fea0003800000 */
.L_x_84:
        /* <DEDUP_REMOVED lines=10> */
.L_x_87:
[----:B------:R-:W-:Y:S05]  /*3590*/  BSYNC B1 ;  /* 0x0000000000017941 */ /* 0x000fea0003800000 */
.L_x_86:
        /* <DEDUP_REMOVED lines=10> */
.L_x_89:
[----:B------:R-:W-:Y:S05]  /*3640*/  BSYNC B1 ;  /* 0x0000000000017941 */ /* 0x000fea0003800000 */
.L_x_88:
        /* <DEDUP_REMOVED lines=9> */
.L_x_91:
[----:B------:R-:W-:Y:S05]  /*36e0*/  BSYNC B1 ;  /* 0x0000000000017941 */ /* 0x000fea0003800000 */
.L_x_90:
        /* <DEDUP_REMOVED lines=9> */
.L_x_93:
[----:B------:R-:W-:Y:S05]  /*3780*/  BSYNC B1 ;  /* 0x0000000000017941 */ /* 0x000fea0003800000 */
.L_x_92:
        /* <DEDUP_REMOVED lines=10> */
.L_x_95:
[----:B------:R-:W-:Y:S05]  /*3830*/  BSYNC B1 ;  /* 0x0000000000017941 */ /* 0x000fea0003800000 */
.L_x_94:
        /* <DEDUP_REMOVED lines=10> */
.L_x_97:
[----:B------:R-:W-:Y:S05]  /*38e0*/  BSYNC B1 ;  /* 0x0000000000017941 */ /* 0x000fea0003800000 */
.L_x_96:
        /* <DEDUP_REMOVED lines=9> */
.L_x_99:
[----:B------:R-:W-:Y:S05]  /*3980*/  BSYNC B1 ;  /* 0x0000000000017941 */ /* 0x000fea0003800000 */
.L_x_98:
        /* <DEDUP_REMOVED lines=9> */
.L_x_101:
[----:B------:R-:W-:Y:S05]  /*3a20*/  BSYNC B1 ;  /* 0x0000000000017941 */ /* 0x000fea0003800000 */
.L_x_100:
        /* <DEDUP_REMOVED lines=10> */
.L_x_103:
[----:B------:R-:W-:Y:S05]  /*3ad0*/  BSYNC B1 ;  /* 0x0000000000017941 */ /* 0x000fea0003800000 */
.L_x_102:
        /* <DEDUP_REMOVED lines=10> */
.L_x_105:
[----:B------:R-:W-:Y:S05]  /*3b80*/  BSYNC B1 ;  /* 0x0000000000017941 */ /* 0x000fea0003800000 */
.L_x_104:
        /* <DEDUP_REMOVED lines=9> */
.L_x_107:
[----:B------:R-:W-:Y:S05]  /*3c20*/  BSYNC B1 ;  /* 0x0000000000017941 */ /* 0x000fea0003800000 */
.L_x_106:
        /* <DEDUP_REMOVED lines=9> */
.L_x_109:
[----:B------:R-:W-:Y:S05]  /*3cc0*/  BSYNC B1 ;  /* 0x0000000000017941 */ /* 0x000fea0003800000 */
.L_x_108:
        /* <DEDUP_REMOVED lines=10> */
.L_x_111:
[----:B------:R-:W-:Y:S05]  /*3d70*/  BSYNC B1 ;  /* 0x0000000000017941 */ /* 0x000fea0003800000 */
.L_x_110:
        /* <DEDUP_REMOVED lines=10> */
.L_x_113:
[----:B------:R-:W-:Y:S05]  /*3e20*/  BSYNC B1 ;  /* 0x0000000000017941 */ /* 0x000fea0003800000 */
.L_x_112:
        /* <DEDUP_REMOVED lines=9> */
.L_x_115:
[----:B------:R-:W-:Y:S05]  /*3ec0*/  BSYNC B1 ;  /* 0x0000000000017941 */ /* 0x000fea0003800000 */
.L_x_114:
        /* <DEDUP_REMOVED lines=9> */
.L_x_117:
[----:B------:R-:W-:Y:S05]  /*3f60*/  BSYNC B1 ;  /* 0x0000000000017941 */ /* 0x000fea0003800000 */
.L_x_116:
        /* <DEDUP_REMOVED lines=10> */
.L_x_119:
[----:B------:R-:W-:Y:S05]  /*4010*/  BSYNC B1 ;  /* 0x0000000000017941 */ /* 0x000fea0003800000 */
.L_x_118:
        /* <DEDUP_REMOVED lines=10> */
.L_x_121:
[----:B------:R-:W-:Y:S05]  /*40c0*/  BSYNC B1 ;  /* 0x0000000000017941 */ /* 0x000fea0003800000 */
.L_x_120:
        /* <DEDUP_REMOVED lines=9> */
.L_x_123:
[----:B------:R-:W-:Y:S05]  /*4160*/  BSYNC B1 ;  /* 0x0000000000017941 */ /* 0x000fea0003800000 */
.L_x_122:
        /* <DEDUP_REMOVED lines=9> */
.L_x_125:
[----:B------:R-:W-:Y:S05]  /*4200*/  BSYNC B1 ;  /* 0x0000000000017941 */ /* 0x000fea0003800000 */
.L_x_124:
        /* <DEDUP_REMOVED lines=10> */
.L_x_127:
[----:B------:R-:W-:Y:S05]  /*42b0*/  BSYNC B1 ;  /* 0x0000000000017941 */ /* 0x000fea0003800000 */
.L_x_126:
        /* <DEDUP_REMOVED lines=10> */
.L_x_129:
[----:B------:R-:W-:Y:S05]  /*4360*/  BSYNC B1 ;  /* 0x0000000000017941 */ /* 0x000fea0003800000 */
.L_x_128:
        /* <DEDUP_REMOVED lines=9> */
.L_x_131:
[----:B------:R-:W-:Y:S05]  /*4400*/  BSYNC B1 ;  /* 0x0000000000017941 */ /* 0x000fea0003800000 */
.L_x_130:
        /* <DEDUP_REMOVED lines=9> */
.L_x_133:
[----:B------:R-:W-:Y:S05]  /*44a0*/  BSYNC B1 ;  /* 0x0000000000017941 */ /* 0x000fea0003800000 */
.L_x_132:
        /* <DEDUP_REMOVED lines=10> */
.L_x_135:
[----:B------:R-:W-:Y:S05]  /*4550*/  BSYNC B1 ;  /* 0x0000000000017941 */ /* 0x000fea0003800000 */
.L_x_134:
        /* <DEDUP_REMOVED lines=10> */
.L_x_137:
[----:B------:R-:W-:Y:S05]  /*4600*/  BSYNC B1 ;  /* 0x0000000000017941 */ /* 0x000fea0003800000 */
.L_x_136:
        /* <DEDUP_REMOVED lines=9> */
.L_x_139:
[----:B------:R-:W-:Y:S05]  /*46a0*/  BSYNC B1 ;  /* 0x0000000000017941 */ /* 0x000fea0003800000 */
.L_x_138:
        /* <DEDUP_REMOVED lines=9> */
.L_x_141:
[----:B------:R-:W-:Y:S05]  /*4740*/  BSYNC B1 ;  /* 0x0000000000017941 */ /* 0x000fea0003800000 */
.L_x_140:
        /* <DEDUP_REMOVED lines=10> */
.L_x_143:
[----:B------:R-:W-:Y:S05]  /*47f0*/  BSYNC B1 ;  /* 0x0000000000017941 */ /* 0x000fea0003800000 */
.L_x_142:
        /* <DEDUP_REMOVED lines=10> */
.L_x_145:
[----:B------:R-:W-:Y:S05]  /*48a0*/  BSYNC B1 ;  /* 0x0000000000017941 */ /* 0x000fea0003800000 */
.L_x_144:
        /* <DEDUP_REMOVED lines=9> */
.L_x_147:
[----:B------:R-:W-:Y:S05]  /*4940*/  BSYNC B1 ;  /* 0x0000000000017941 */ /* 0x000fea0003800000 */
.L_x_146:
        /* <DEDUP_REMOVED lines=9> */
.L_x_149:
[----:B------:R-:W-:Y:S05]  /*49e0*/  BSYNC B1 ;  /* 0x0000000000017941 */ /* 0x000fea0003800000 */
.L_x_148:
        /* <DEDUP_REMOVED lines=10> */
.L_x_151:
[----:B------:R-:W-:Y:S05]  /*4a90*/  BSYNC B1 ;  /* 0x0000000000017941 */ /* 0x000fea0003800000 */
.L_x_150:
[----:B0----5:R-:W-:Y:S01]  /*4aa0*/  HADD2.F32 R14, -RZ, R24.H0_H0 ;  /* 0x20000018ff0e7230 */ /* 0x021fe20000004100 */
[----:B------:R-:W-:Y:S01]  /*4ab0*/  ISETP.GT.AND P1, PT, R4, 0x79, PT ;  /* 0x000000790400780c */ /* 0x000fe20003f24270 */
[----:B------:R-:W-:Y:S01]  /*4ac0*/  @P2 IMAD.MOV.U32 R4, RZ, RZ, R10 ;  /* 0x000000ffff042224 */ /* 0x000fe200078e000a */
[----:B------:R-:W-:Y:S02]  /*4ad0*/  BSSY B1, `(.L_x_152) ;  /* 0x000000a000017945 */ /* 0x000fe40003800000 */
[----:B------:R-:W-:Y:S01]  /*4ae0*/  FMUL R5, R14, R89 ;  /* 0x000000590e057220 */ /* 0x000fe20000400000 */
[----:B------:R-:W-:-:S03]  /*4af0*/  ISETP.GT.AND P3, PT, R3, RZ, P1 ;  /* 0x000000ff0300720c */ /* 0x000fc60000f64270 */
[----:B------:R-:W-:-:S05]  /*4b00*/  FFMA R5, R84, R88, R5 ;  /* 0x0000005854057223 */ /* 0x000fca0000000005 */
[----:B------:R-:W-:-:S04]  /*4b10*/  F2FP.F16.F32.PACK_AB R5, RZ, R5 ;  /* 0x00000005ff05723e */ /* 0x000fc800000000ff */
[----:B------:R-:W-:Y:S01]  /*4b20*/  PRMT R14, R5, 0x7610, R14 ;  /* 0x00007610050e7816 */ /* 0x000fe2000000000e */
[----:B------:R-:W-:-:S05]  /*4b30*/  @P2 IMAD.MOV.U32 R5, RZ, RZ, R11 ;  /* 0x000000ffff052224 */ /* 0x000fca00078e000b */
[----:B------:R0:W-:Y:S01]  /*4b40*/  @P2 STG.E.U16 desc[UR38][R4.64+0xf0], R14 ;  /* 0x0000f00e04002986 */ /* 0x0001e2000c101526 */
[----:B------:R-:W-:Y:S05]  /*4b50*/  @!P3 BRA `(.L_x_153) ;  /* 0x000000000004b947 */ /* 0x000fea0003800000 */
[----:B------:R0:W5:Y:S02]  /*4b60*/  LDG.E.LTC128B.U16 R24, desc[UR38][R6.64+0xf2] ;  /* 0x0000f22606187981 */ /* 0x000164000c1e1520 */
.L_x_153:
[----:B------:R-:W-:Y:S05]  /*4b70*/  BSYNC B1 ;  /* 0x0000000000017941 */ /* 0x000fea0003800000 */
.L_x_152:
        /* <DEDUP_REMOVED lines=9> */
.L_x_155:
[----:B------:R-:W-:Y:S05]  /*4c10*/  BSYNC B1 ;  /* 0x0000000000017941 */ /* 0x000fea0003800000 */
.L_x_154:
[----:B0----5:R-:W-:Y:S01]  /*4c20*/  HADD2.F32 R4, -RZ, R24.H0_H0 ;  /* 0x20000018ff047230 */ /* 0x021fe20000004100 */
[----:B------:R-:W-:Y:S01]  /*4c30*/  ISETP.GT.AND P1, PT, R3, 0x8, P1 ;  /* 0x000000080300780c */ /* 0x000fe20000f24270 */
[----:B------:R-:W-:Y:S03]  /*4c40*/  BSSY B1, `(.L_x_156) ;  /* 0x000000a000017945 */ /* 0x000fe60003800000 */
[----:B------:R-:W-:Y:S01]  /*4c50*/  FMUL R5, R4, R89 ;  /* 0x0000005904057220 */ /* 0x000fe20000400000 */
[----:B------:R-:W-:-:S03]  /*4c60*/  @P0 IMAD.MOV.U32 R4, RZ, RZ, R12 ;  /* 0x000000ffff040224 */ /* 0x000fc600078e000c */
[----:B------:R-:W-:-:S05]  /*4c70*/  FFMA R5, R86, R88, R5 ;  /* 0x0000005856057223 */ /* 0x000fca0000000005 */
[----:B------:R-:W-:-:S04]  /*4c80*/  F2FP.F16.F32.PACK_AB R5, RZ, R5 ;  /* 0x00000005ff05723e */ /* 0x000fc800000000ff */
[----:B-1-34-:R-:W-:Y:S01]  /*4c90*/  PRMT R6, R5, 0x7610, R6 ;  /* 0x0000761005067816 */ /* 0x01afe20000000006 */
[----:B------:R-:W-:-:S05]  /*4ca0*/  @P0 IMAD.MOV.U32 R5, RZ, RZ, R13 ;  /* 0x000000ffff050224 */ /* 0x000fca00078e000d */
[----:B------:R0:W-:Y:S01]  /*4cb0*/  @P0 STG.E.U16 desc[UR38][R4.64+0xf0], R6 ;  /* 0x0000f00604000986 */ /* 0x0001e2000c101526 */
[----:B------:R-:W-:Y:S05]  /*4cc0*/  @!P1 BRA `(.L_x_157) ;  /* 0x0000000000049947 */ /* 0x000fea0003800000 */
[----:B------:R1:W5:Y:S02]  /*4cd0*/  LDG.E.LTC128B.U16 R24, desc[UR38][R8.64+0xf2] ;  /* 0x0000f22608187981 */ /* 0x000364000c1e1520 */
.L_x_157:
[----:B------:R-:W-:Y:S05]  /*4ce0*/  BSYNC B1 ;  /* 0x0000000000017941 */ /* 0x000fea0003800000 */
.L_x_156:
[----:B------:R-:W-:Y:S05]  /*4cf0*/  @!P1 BRA `(.L_x_158) ;  /* 0x0000001000d09947 */ /* 0x000fea0003800000 */
[----:B-----5:R-:W-:-:S05]  /*4d00*/  HADD2.F32 R24, -RZ, R24.H0_H0 ;  /* 0x20000018ff187230 */ /* 0x020fca0000004100 */
[----:B------:R-:W-:-:S04]  /*4d10*/  FMUL R24, R24, R89 ;  /* 0x0000005918187220 */ /* 0x000fc80000400000 */
[----:B------:R-:W-:-:S05]  /*4d20*/  FFMA R24, R87, R88, R24 ;  /* 0x0000005857187223 */ /* 0x000fca0000000018 */
[----:B------:R-:W-:-:S05]  /*4d30*/  F2FP.F16.F32.PACK_AB R24, RZ, R24 ;  /* 0x00000018ff18723e */ /* 0x000fca00000000ff */
[----:B------:R3:W-:Y:S01]  /*4d40*/  STG.E.U16 desc[UR38][R12.64+0xf2], R24 ;  /* 0x0000f2180c007986 */ /* 0x0007e2000c101526 */
[----:B------:R-:W-:Y:S05]  /*4d50*/  BRA `(.L_x_158) ;  /* 0x0000001000b87947 */ /* 0x000fea0003800000 */
.L_x_33:
[----:B------:R-:W-:Y:S01]  /*4d60*/  ISETP.GT.AND P2, PT, R4, 0x1, PT ;  /* 0x000000010400780c */ /* 0x000fe20003f44270 */
[----:B------:R-:W-:Y:S01]  /*4d70*/  ULDC.64 UR4, c[0x0][0x5c0] ;  /* 0x0001700000047ab9 */ /* 0x000fe20000000a00 */
[-C--:B------:R-:W-:Y:S01]  /*4d80*/  FMUL R24, R24, R88.reuse ;  /* 0x0000005818187220 */ /* 0x080fe20000400000 */
[-C--:B------:R-:W-:Y:S01]  /*4d90*/  FMUL R25, R25, R88.reuse ;  /* 0x0000005819197220 */ /* 0x080fe20000400000 */
[----:B------:R-:W-:Y:S01]  /*4da0*/  ISETP.GT.AND P1, PT, R3, RZ, P2 ;  /* 0x000000ff0300720c */ /* 0x000fe20001724270 */
[-C--:B------:R-:W-:Y:S01]  /*4db0*/  FMUL R26, R26, R88.reuse ;  /* 0x000000581a1a7220 */ /* 0x080fe20000400000 */
[----:B------:R-:W-:Y:S01]  /*4dc0*/  LEA R6, P4, R104, UR4, 0x1 ;  /* 0x0000000468067c11 */ /* 0x000fe2000f8808ff */
[----:B------:R-:W-:Y:S01]  /*4dd0*/  FMUL R27, R27, R88 ;  /* 0x000000581b1b7220 */ /* 0x000fe20000400000 */
[----:B------:R-:W-:Y:S01]  /*4de0*/  F2FP.F16.F32.PACK_AB R24, RZ, R24 ;  /* 0x00000018ff18723e */ /* 0x000fe200000000ff */
[-C--:B------:R-:W-:Y:S01]  /*4df0*/  FMUL R28, R28, R88.reuse ;  /* 0x000000581c1c7220 */ /* 0x080fe20000400000 */
[----:B------:R-:W-:Y:S01]  /*4e00*/  LEA.HI.X R7, R104, UR5, R115, 0x1, P4 ;  /* 0x0000000568077c11 */ /* 0x000fe2000a0f0c73 */
[-C--:B------:R-:W-:Y:S01]  /*4e10*/  FMUL R29, R29, R88.reuse ;  /* 0x000000581d1d7220 */ /* 0x080fe20000400000 */
[----:B------:R-:W-:Y:S01]  /*4e20*/  F2FP.F16.F32.PACK_AB R25, RZ, R25 ;  /* 0x00000019ff19723e */ /* 0x000fe200000000ff */
[-C--:B------:R-:W-:Y:S01]  /*4e30*/  FMUL R30, R30, R88.reuse ;  /* 0x000000581e1e7220 */ /* 0x080fe20000400000 */
[----:B------:R-:W-:Y:S01]  /*4e40*/  ISETP.GT.AND P2, PT, R3, 0x8, P2 ;  /* 0x000000080300780c */ /* 0x000fe20001744270 */
[----:B------:R-:W-:Y:S01]  /*4e50*/  @P3 STG.E.U16 desc[UR38][R6.64], R24 ;  /* 0x0000001806003986 */ /* 0x000fe2000c101526 */
[C---:B------:R-:W-:Y:S01]  /*4e60*/  SHF.L.U64.HI R5, R90.reuse, 0x1, R91 ;  /* 0x000000015a057819 */ /* 0x040fe2000001025b */
[----:B------:R-:W-:Y:S01]  /*4e70*/  FMUL R31, R31, R88 ;  /* 0x000000581f1f7220 */ /* 0x000fe20000400000 */
[----:B------:R-:W-:Y:S01]  /*4e80*/  LEA R8, P3, R90, R6, 0x1 ;  /* 0x000000065a087211 */ /* 0x000fe200078608ff */
[----:B------:R-:W-:Y:S01]  /*4e90*/  @P1 STG.E.U16 desc[UR38][R6.64+0x2], R25 ;  /* 0x0000021906001986 */ /* 0x000fe2000c101526 */
[----:B------:R-:W-:Y:S01]  /*4ea0*/  ISETP.GT.AND P1, PT, R3, 0x8, P0 ;  /* 0x000000080300780c */ /* 0x000fe20000724270 */
[----:B------:R-:W-:Y:S01]  /*4eb0*/  FMUL R32, R32, R88 ;  /* 0x0000005820207220 */ /* 0x000fe20000400000 */
[----:B------:R-:W-:Y:S01]  /*4ec0*/  F2FP.F16.F32.PACK_AB R26, RZ, R26 ;  /* 0x0000001aff1a723e */ /* 0x000fe200000000ff */
[----:B------:R-:W-:Y:S01]  /*4ed0*/  IMAD.X R9, R5, 0x1, R7, P3 ;  /* 0x0000000105097824 */ /* 0x000fe200018e0607 */
[----:B------:R-:W-:Y:S01]  /*4ee0*/  F2FP.F16.F32.PACK_AB R27, RZ, R27 ;  /* 0x0000001bff1b723e */ /* 0x000fe200000000ff */
[-C--:B------:R-:W-:Y:S01]  /*4ef0*/  FMUL R33, R33, R88.reuse ;  /* 0x0000005821217220 */ /* 0x080fe20000400000 */
[----:B------:R-:W-:Y:S01]  /*4f00*/  ISETP.GT.AND P0, PT, R4, 0x8, PT ;  /* 0x000000080400780c */ /* 0x000fe20003f04270 */
[----:B------:R-:W-:Y:S01]  /*4f10*/  FMUL R34, R34, R88 ;  /* 0x0000005822227220 */ /* 0x000fe20000400000 */
[----:B------:R-:W-:Y:S01]  /*4f20*/  F2FP.F16.F32.PACK_AB R28, RZ, R28 ;  /* 0x0000001cff1c723e */ /* 0x000fe200000000ff */
[-C--:B------:R-:W-:Y:S01]  /*4f30*/  FMUL R35, R35, R88.reuse ;  /* 0x0000005823237220 */ /* 0x080fe20000400000 */
[C---:B------:R-:W-:Y:S01]  /*4f40*/  ISETP.GT.AND P4, PT, R3.reuse, RZ, P0 ;  /* 0x000000ff0300720c */ /* 0x040fe20000784270 */
[-C--:B------:R-:W-:Y:S01]  /*4f50*/  FMUL R36, R36, R88.reuse ;  /* 0x0000005824247220 */ /* 0x080fe20000400000 */
[----:B------:R-:W-:Y:S01]  /*4f60*/  F2FP.F16.F32.PACK_AB R29, RZ, R29 ;  /* 0x0000001dff1d723e */ /* 0x000fe200000000ff */
[----:B------:R-:W-:Y:S01]  /*4f70*/  @P1 STG.E.U16 desc[UR38][R8.64], R26 ;  /* 0x0000001a08001986 */ /* 0x000fe2000c101526 */
[----:B------:R-:W-:Y:S01]  /*4f80*/  ISETP.GT.AND P1, PT, R3, 0x8, P0 ;  /* 0x000000080300780c */ /* 0x000fe20000724270 */
[----:B------:R-:W-:Y:S01]  /*4f90*/  FMUL R37, R37, R88 ;  /* 0x0000005825257220 */ /* 0x000fe20000400000 */
[----:B------:R-:W-:Y:S01]  /*4fa0*/  F2FP.F16.F32.PACK_AB R30, RZ, R30 ;  /* 0x0000001eff1e723e */ /* 0x000fe200000000ff */
[----:B------:R-:W-:Y:S01]  /*4fb0*/  @P2 STG.E.U16 desc[UR38][R8.64+0x2], R27 ;  /* 0x0000021b08002986 */ /* 0x000fe2000c101526 */
[----:B------:R-:W-:Y:S01]  /*4fc0*/  ISETP.GT.AND P2, PT, R4, 0x9, PT ;  /* 0x000000090400780c */ /* 0x000fe20003f44270 */
[-C--:B------:R-:W-:Y:S01]  /*4fd0*/  FMUL R38, R38, R88.reuse ;  /* 0x0000005826267220 */ /* 0x080fe20000400000 */
[----:B------:R-:W-:Y:S01]  /*4fe0*/  F2FP.F16.F32.PACK_AB R31, RZ, R31 ;  /* 0x0000001fff1f723e */ /* 0x000fe200000000ff */
[-C--:B------:R-:W-:Y:S01]  /*4ff0*/  FMUL R39, R39, R88.reuse ;  /* 0x0000005827277220 */ /* 0x080fe20000400000 */
[C---:B------:R-:W-:Y:S01]  /*5000*/  ISETP.GT.AND P3, PT, R3.reuse, RZ, P2 ;  /* 0x000000ff0300720c */ /* 0x040fe20001764270 */
[----:B------:R-:W-:Y:S01]  /*5010*/  @P4 STG.E.U16 desc[UR38][R6.64+0x10], R28 ;  /* 0x0000101c06004986 */ /* 0x000fe2000c101526 */
[----:B------:R-:W-:Y:S01]  /*5020*/  ISETP.GT.AND P2, PT, R3, 0x8, P2 ;  /* 0x000000080300780c */ /* 0x000fe20001744270 */
[-C--:B------:R-:W-:Y:S01]  /*5030*/  FMUL R40, R40, R88.reuse ;  /* 0x0000005828287220 */ /* 0x080fe20000400000 */
[----:B------:R-:W-:Y:S01]  /*5040*/  ISETP.GT.AND P0, PT, R4, 0x10, PT ;  /* 0x000000100400780c */ /* 0x000fe20003f04270 */
[----:B------:R-:W-:Y:S01]  /*5050*/  FMUL R41, R41, R88 ;  /* 0x0000005829297220 */ /* 0x000fe20000400000 */
[----:B------:R-:W-:Y:S01]  /*5060*/  F2FP.F16.F32.PACK_AB R32, RZ, R32 ;  /* 0x00000020ff20723e */ /* 0x000fe200000000ff */
[-C--:B------:R-:W-:Y:S01]  /*5070*/  FMUL R42, R42, R88.reuse ;  /* 0x000000582a2a7220 */ /* 0x080fe20000400000 */
[----:B------:R-:W-:Y:S01]  /*5080*/  ISETP.GT.AND P4, PT, R3, RZ, P0 ;  /* 0x000000ff0300720c */ /* 0x000fe20000784270 */
[-C--:B------:R-:W-:Y:S01]  /*5090*/  FMUL R43, R43, R88.reuse ;  /* 0x000000582b2b7220 */ /* 0x080fe20000400000 */
[----:B------:R-:W-:Y:S01]  /*50a0*/  F2FP.F16.F32.PACK_AB R33, RZ, R33 ;  /* 0x00000021ff21723e */ /* 0x000fe200000000ff */
[----:B------:R-:W-:Y:S01]  /*50b0*/  FMUL R44, R44, R88 ;  /* 0x000000582c2c7220 */ /* 0x000fe20000400000 */
[----:B------:R-:W-:Y:S01]  /*50c0*/  F2FP.F16.F32.PACK_AB R34, RZ, R34 ;  /* 0x00000022ff22723e */ /* 0x000fe200000000ff */
[----:B------:R-:W-:Y:S01]  /*50d0*/  @P3 STG.E.U16 desc[UR38][R6.64+0x12], R29 ;  /* 0x0000121d06003986 */ /* 0x000fe2000c101526 */
[----:B------:R-:W-:Y:S01]  /*50e0*/  ISETP.GT.AND P3, PT, R4, 0x11, PT ;  /* 0x000000110400780c */ /* 0x000fe20003f64270 */
[-C--:B------:R-:W-:Y:S01]  /*50f0*/  FMUL R45, R45, R88.reuse ;  /* 0x000000582d2d7220 */ /* 0x080fe20000400000 */
[----:B------:R-:W-:Y:S01]  /*5100*/  F2FP.F16.F32.PACK_AB R35, RZ, R35 ;  /* 0x00000023ff23723e */ /* 0x000fe200000000ff */
[----:B------:R-:W-:Y:S01]  /*5110*/  @P1 STG.E.U16 desc[UR38][R8.64+0x10], R30 ;  /* 0x0000101e08001986 */ /* 0x000fe2000c101526 */
[C---:B------:R-:W-:Y:S01]  /*5120*/  ISETP.GT.AND P1, PT, R3.reuse, 0x8, P0 ;  /* 0x000000080300780c */ /* 0x040fe20000724270 */
[-C--:B------:R-:W-:Y:S01]  /*5130*/  FMUL R46, R46, R88.reuse ;  /* 0x000000582e2e7220 */ /* 0x080fe20000400000 */
[----:B------:R-:W-:Y:S01]  /*5140*/  ISETP.GT.AND P0, PT, R4, 0x18, PT ;  /* 0x000000180400780c */ /* 0x000fe20003f04270 */
[----:B------:R-:W-:Y:S01]  /*5150*/  @P2 STG.E.U16 desc[UR38][R8.64+0x12], R31 ;  /* 0x0000121f08002986 */ /* 0x000fe2000c101526 */
[----:B------:R-:W-:Y:S01]  /*5160*/  ISETP.GT.AND P2, PT, R3, RZ, P3 ;  /* 0x000000ff0300720c */ /* 0x000fe20001f44270 */
[-C--:B------:R-:W-:Y:S01]  /*5170*/  FMUL R47, R47, R88.reuse ;  /* 0x000000582f2f7220 */ /* 0x080fe20000400000 */
[C---:B------:R-:W-:Y:S01]  /*5180*/  ISETP.GT.AND P3, PT, R3.reuse, 0x8, P3 ;  /* 0x000000080300780c */ /* 0x040fe20001f64270 */
[----:B------:R-:W-:Y:S01]  /*5190*/  @P4 STG.E.U16 desc[UR38][R6.64+0x20], R32 ;  /* 0x0000202006004986 */ /* 0x000fe2000c101526 */
[----:B------:R-:W-:Y:S01]  /*51a0*/  ISETP.GT.AND P4, PT, R3, RZ, P0 ;  /* 0x000000ff0300720c */ /* 0x000fe20000784270 */
[----:B------:R-:W-:Y:S01]  /*51b0*/  FMUL R48, R48, R88 ;  /* 0x0000005830307220 */ /* 0x000fe20000400000 */
[----:B------:R-:W-:Y:S01]  /*51c0*/  F2FP.F16.F32.PACK_AB R36, RZ, R36 ;  /* 0x00000024ff24723e */ /* 0x000fe200000000ff */
[-C--:B------:R-:W-:Y:S01]  /*51d0*/  FMUL R49, R49, R88.reuse ;  /* 0x0000005831317220 */ /* 0x080fe20000400000 */
[----:B------:R-:W-:Y:S01]  /*51e0*/  F2FP.F16.F32.PACK_AB R37, RZ, R37 ;  /* 0x00000025ff25723e */ /* 0x000fe200000000ff */
[----:B------:R-:W-:Y:S01]  /*51f0*/  FMUL R50, R50, R88 ;  /* 0x0000005832327220 */ /* 0x000fe20000400000 */
[----:B------:R-:W-:Y:S01]  /*5200*/  F2FP.F16.F32.PACK_AB R38, RZ, R38 ;  /* 0x00000026ff26723e */ /* 0x000fe200000000ff */
[----:B------:R-:W-:Y:S01]  /*5210*/  FMUL R51, R51, R88 ;  /* 0x0000005833337220 */ /* 0x000fe20000400000 */
[----:B------:R-:W-:Y:S01]  /*5220*/  F2FP.F16.F32.PACK_AB R39, RZ, R39 ;  /* 0x00000027ff27723e */ /* 0x000fe200000000ff */
[----:B------:R-:W-:Y:S01]  /*5230*/  @P2 STG.E.U16 desc[UR38][R6.64+0x22], R33 ;  /* 0x0000222106002986 */ /* 0x000fe2000c101526 */
[----:B------:R-:W-:Y:S01]  /*5240*/  F2FP.F16.F32.PACK_AB R40, RZ, R40 ;  /* 0x00000028ff28723e */ /* 0x000fe200000000ff */
[-C--:B------:R-:W-:Y:S01]  /*5250*/  FMUL R52, R52, R88.reuse ;  /* 0x0000005834347220 */ /* 0x080fe20000400000 */
[----:B------:R-:W-:Y:S01]  /*5260*/  F2FP.F16.F32.PACK_AB R41, RZ, R41 ;  /* 0x00000029ff29723e */ /* 0x000fe200000000ff */
[----:B------:R-:W-:Y:S01]  /*5270*/  @P1 STG.E.U16 desc[UR38][R8.64+0x20], R34 ;  /* 0x0000202208001986 */ /* 0x000fe2000c101526 */
[----:B------:R-:W-:Y:S01]  /*5280*/  ISETP.GT.AND P1, PT, R3, 0x8, P0 ;  /* 0x000000080300780c */ /* 0x000fe20000724270 */
[-C--:B------:R-:W-:Y:S01]  /*5290*/  FMUL R53, R53, R88.reuse ;  /* 0x0000005835357220 */ /* 0x080fe20000400000 */
[C---:B------:R-:W-:Y:S01]  /*52a0*/  ISETP.GT.AND P0, PT, R4.reuse, 0x20, PT ;  /* 0x000000200400780c */ /* 0x040fe20003f04270 */
[----:B------:R-:W-:Y:S01]  /*52b0*/  @P3 STG.E.U16 desc[UR38][R8.64+0x22], R35 ;  /* 0x0000222308003986 */ /* 0x000fe2000c101526 */
[----:B------:R-:W-:Y:S01]  /*52c0*/  ISETP.GT.AND P3, PT, R4, 0x19, PT ;  /* 0x000000190400780c */ /* 0x000fe20003f64270 */
[----:B------:R-:W-:Y:S01]  /*52d0*/  FMUL R54, R54, R88 ;  /* 0x0000005836367220 */ /* 0x000fe20000400000 */
[----:B------:R-:W-:Y:S01]  /*52e0*/  F2FP.F16.F32.PACK_AB R42, RZ, R42 ;  /* 0x0000002aff2a723e */ /* 0x000fe200000000ff */
[----:B------:R-:W-:Y:S01]  /*52f0*/  @P4 STG.E.U16 desc[UR38][R6.64+0x30], R36 ;  /* 0x0000302406004986 */ /* 0x000fe2000c101526 */
[----:B------:R-:W-:Y:S01]  /*5300*/  ISETP.GT.AND P2, PT, R3, RZ, P3 ;  /* 0x000000ff0300720c */ /* 0x000fe20001f44270 */
[-C--:B------:R-:W-:Y:S01]  /*5310*/  FMUL R55, R55, R88.reuse ;  /* 0x0000005837377220 */ /* 0x080fe20000400000 */
[C---:B------:R-:W-:Y:S01]  /*5320*/  ISETP.GT.AND P3, PT, R3.reuse, 0x8, P3 ;  /* 0x000000080300780c */ /* 0x040fe20001f64270 */
[-C--:B------:R-:W-:Y:S01]  /*5330*/  FMUL R56, R56, R88.reuse ;  /* 0x0000005838387220 */ /* 0x080fe20000400000 */
[----:B------:R-:W-:Y:S01]  /*5340*/  ISETP.GT.AND P4, PT, R3, RZ, P0 ;  /* 0x000000ff0300720c */ /* 0x000fe20000784270 */
[-C--:B------:R-:W-:Y:S01]  /*5350*/  FMUL R57, R57, R88.reuse ;  /* 0x0000005839397220 */ /* 0x080fe20000400000 */
[----:B------:R-:W-:Y:S01]  /*5360*/  F2FP.F16.F32.PACK_AB R43, RZ, R43 ;  /* 0x0000002bff2b723e */ /* 0x000fe200000000ff */
[----:B------:R-:W-:Y:S01]  /*5370*/  FMUL R58, R58, R88 ;  /* 0x000000583a3a7220 */ /* 0x000fe20000400000 */
[----:B------:R-:W-:Y:S01]  /*5380*/  F2FP.F16.F32.PACK_AB R44, RZ, R44 ;  /* 0x0000002cff2c723e */ /* 0x000fe200000000ff */
[-C--:B------:R-:W-:Y:S01]  /*5390*/  FMUL R59, R59, R88.reuse ;  /* 0x000000583b3b7220 */ /* 0x080fe20000400000 */
[----:B------:R-:W-:Y:S01]  /*53a0*/  F2FP.F16.F32.PACK_AB R45, RZ, R45 ;  /* 0x0000002dff2d723e */ /* 0x000fe200000000ff */
[----:B------:R-:W-:Y:S01]  /*53b0*/  FMUL R60, R60, R88 ;  /* 0x000000583c3c7220 */ /* 0x000fe20000400000 */
[----:B------:R-:W-:Y:S01]  /*53c0*/  F2FP.F16.F32.PACK_AB R46, RZ, R46 ;  /* 0x0000002eff2e723e */ /* 0x000fe200000000ff */
[----:B------:R-:W-:Y:S01]  /*53d0*/  @P2 STG.E.U16 desc[UR38][R6.64+0x32], R37 ;  /* 0x0000322506002986 */ /* 0x000fe2000c101526 */
[----:B------:R-:W-:Y:S01]  /*53e0*/  F2FP.F16.F32.PACK_AB R47, RZ, R47 ;  /* 0x0000002fff2f723e */ /* 0x000fe200000000ff */
[----:B------:R-:W-:Y:S01]  /*53f0*/  FMUL R61, R61, R88 ;  /* 0x000000583d3d7220 */ /* 0x000fe20000400000 */
[----:B------:R-:W-:Y:S01]  /*5400*/  F2FP.F16.F32.PACK_AB R48, RZ, R48 ;  /* 0x00000030ff30723e */ /* 0x000fe200000000ff */
[----:B------:R-:W-:Y:S01]  /*5410*/  @P1 STG.E.U16 desc[UR38][R8.64+0x30], R38 ;  /* 0x0000302608001986 */ /* 0x000fe2000c101526 */
[----:B------:R-:W-:Y:S01]  /*5420*/  ISETP.GT.AND P1, PT, R3, 0x8, P0 ;  /* 0x000000080300780c */ /* 0x000fe20000724270 */
[-C--:B------:R-:W-:Y:S01]  /*5430*/  FMUL R62, R62, R88.reuse ;  /* 0x000000583e3e7220 */ /* 0x080fe20000400000 */
[C---:B------:R-:W-:Y:S01]  /*5440*/  ISETP.GT.AND P0, PT, R4.reuse, 0x28, PT ;  /* 0x000000280400780c */ /* 0x040fe20003f04270 */
[----:B------:R-:W-:Y:S01]  /*5450*/  @P3 STG.E.U16 desc[UR38][R8.64+0x32], R39 ;  /* 0x0000322708003986 */ /* 0x000fe2000c101526 */
[----:B------:R-:W-:Y:S01]  /*5460*/  ISETP.GT.AND P3, PT, R4, 0x21, PT ;  /* 0x000000210400780c */ /* 0x000fe20003f64270 */
[-C--:B------:R-:W-:Y:S01]  /*5470*/  FMUL R63, R63, R88.reuse ;  /* 0x000000583f3f7220 */ /* 0x080fe20000400000 */
[----:B------:R-:W-:Y:S01]  /*5480*/  F2FP.F16.F32.PACK_AB R49, RZ, R49 ;  /* 0x00000031ff31723e */ /* 0x000fe200000000ff */
[----:B------:R-:W-:Y:S01]  /*5490*/  @P4 STG.E.U16 desc[UR38][R6.64+0x40], R40 ;  /* 0x0000402806004986 */ /* 0x000fe2000c101526 */
[C---:B------:R-:W-:Y:S01]  /*54a0*/  ISETP.GT.AND P2, PT, R3.reuse, RZ, P3 ;  /* 0x000000ff0300720c */ /* 0x040fe20001f44270 */
[-C--:B------:R-:W-:Y:S01]  /*54b0*/  FMUL R64, R64, R88.reuse ;  /* 0x0000005840407220 */ /* 0x080fe20000400000 */
[----:B------:R-:W-:Y:S01]  /*54c0*/  ISETP.GT.AND P3, PT, R3, 0x8, P3 ;  /* 0x000000080300780c */ /* 0x000fe20001f64270 */
[-C--:B------:R-:W-:Y:S01]  /*54d0*/  FMUL R65, R65, R88.reuse ;  /* 0x0000005841417220 */ /* 0x080fe20000400000 */
        /* <DEDUP_REMOVED lines=62> */
[----:B------:R-:W-:-:S02]  /*58c0*/  F2FP.F16.F32.PACK_AB R68, RZ, R68 ;  /* 0x00000044ff44723e */ /* 0x000fc400000000ff */
[----:B------:R-:W-:Y:S01]  /*58d0*/  F2FP.F16.F32.PACK_AB R69, RZ, R69 ;  /* 0x00000045ff45723e */ /* 0x000fe200000000ff */
[----:B------:R-:W-:Y:S01]  /*58e0*/  @P1 STG.E.U16 desc[UR38][R8.64+0x60], R50 ;  /* 0x0000603208001986 */ /* 0x000fe2000c101526 */
[C---:B------:R-:W-:Y:S02]  /*58f0*/  ISETP.GT.AND P1, PT, R3.reuse, 0x8, P0 ;  /* 0x000000080300780c */ /* 0x040fe40000724270 */
[C---:B------:R-:W-:Y:S01]  /*5900*/  ISETP.GT.AND P0, PT, R4.reuse, 0x40, PT ;  /* 0x000000400400780c */ /* 0x040fe20003f04270 */
[----:B------:R-:W-:Y:S01]  /*5910*/  @P3 STG.E.U16 desc[UR38][R8.64+0x62], R51 ;  /* 0x0000623308003986 */ /* 0x000fe2000c101526 */
[----:B------:R-:W-:Y:S02]  /*5920*/  ISETP.GT.AND P3, PT, R4, 0x39, PT ;  /* 0x000000390400780c */ /* 0x000fe40003f64270 */
[----:B------:R-:W-:Y:S01]  /*5930*/  F2FP.F16.F32.PACK_AB R70, RZ, R70 ;  /* 0x00000046ff46723e */ /* 0x000fe200000000ff */
[----:B------:R-:W-:Y:S01]  /*5940*/  @P4 STG.E.U16 desc[UR38][R6.64+0x70], R52 ;  /* 0x0000703406004986 */ /* 0x000fe2000c101526 */
[----:B------:R-:W-:-:S02]  /*5950*/  ISETP.GT.AND P2, PT, R3, RZ, P3 ;  /* 0x000000ff0300720c */ /* 0x000fc40001f44270 */
[C---:B------:R-:W-:Y:S02]  /*5960*/  ISETP.GT.AND P3, PT, R3.reuse, 0x8, P3 ;  /* 0x000000080300780c */ /* 0x040fe40001f64270 */
[----:B------:R-:W-:Y:S02]  /*5970*/  ISETP.GT.AND P4, PT, R3, RZ, P0 ;  /* 0x000000ff0300720c */ /* 0x000fe40000784270 */
[----:B------:R-:W-:Y:S02]  /*5980*/  F2FP.F16.F32.PACK_AB R71, RZ, R71 ;  /* 0x00000047ff47723e */ /* 0x000fe400000000ff */
[----:B------:R-:W-:Y:S02]  /*5990*/  F2FP.F16.F32.PACK_AB R72, RZ, R72 ;  /* 0x00000048ff48723e */ /* 0x000fe400000000ff */
[----:B------:R-:W-:Y:S02]  /*59a0*/  F2FP.F16.F32.PACK_AB R73, RZ, R73 ;  /* 0x00000049ff49723e */ /* 0x000fe400000000ff */
        /* <DEDUP_REMOVED lines=33> */
[----:B------:R-:W-:-:S03]  /*5bc0*/  F2FP.F16.F32.PACK_AB R87, RZ, R87 ;  /* 0x00000057ff57723e */ /* 0x000fc600000000ff */
[----:B------:R-:W-:Y:S04]  /*5bd0*/  @P2 STG.E.U16 desc[UR38][R6.64+0x92], R61 ;  /* 0x0000923d06002986 */ /* 0x000fe8000c101526 */
[----:B------:R-:W-:Y:S01]  /*5be0*/  @P1 STG.E.U16 desc[UR38][R8.64+0x90], R62 ;  /* 0x0000903e08001986 */ /* 0x000fe2000c101526 */
[----:B------:R-:W-:Y:S02]  /*5bf0*/  ISETP.GT.AND P1, PT, R3, 0x8, P0 ;  /* 0x000000080300780c */ /* 0x000fe40000724270 */
[C---:B------:R-:W-:Y:S01]  /*5c00*/  ISETP.GT.AND P0, PT, R4.reuse, 0x58, PT ;  /* 0x000000580400780c */ /* 0x040fe20003f04270 */
[----:B------:R-:W-:Y:S01]  /*5c10*/  @P3 STG.E.U16 desc[UR38][R8.64+0x92], R63 ;  /* 0x0000923f08003986 */ /* 0x000fe2000c101526 */
[----:B------:R-:W-:-:S03]  /*5c20*/  ISETP.GT.AND P3, PT, R4, 0x51, PT ;  /* 0x000000510400780c */ /* 0x000fc60003f64270 */
[----:B------:R-:W-:Y:S01]  /*5c30*/  @P4 STG.E.U16 desc[UR38][R6.64+0xa0], R64 ;  /* 0x0000a04006004986 */ /* 0x000fe2000c101526 */
[C---:B------:R-:W-:Y:S02]  /*5c40*/  ISETP.GT.AND P2, PT, R3.reuse, RZ, P3 ;  /* 0x000000ff0300720c */ /* 0x040fe40001f44270 */
[C---:B------:R-:W-:Y:S02]  /*5c50*/  ISETP.GT.AND P3, PT, R3.reuse, 0x8, P3 ;  /* 0x000000080300780c */ /* 0x040fe40001f64270 */
[----:B------:R-:W-:-:S09]  /*5c60*/  ISETP.GT.AND P4, PT, R3, RZ, P0 ;  /* 0x000000ff0300720c */ /* 0x000fd20000784270 */
        /* <DEDUP_REMOVED lines=9> */
[C---:B------:R-:W-:Y:S02]  /*5d00*/  ISETP.GT.AND P3, PT, R3.reuse, RZ, P0 ;  /* 0x000000ff0300720c */ /* 0x040fe40000764270 */
[----:B------:R-:W-:-:S07]  /*5d10*/  ISETP.GT.AND P0, PT, R3, 0x8, P0 ;  /* 0x000000080300780c */ /* 0x000fce0000704270 */
[----:B------:R-:W-:Y:S04]  /*5d20*/  @P2 STG.E.U16 desc[UR38][R6.64+0xb2], R69 ;  /* 0x0000b24506002986 */ /* 0x000fe8000c101526 */
[----:B------:R-:W-:Y:S01]  /*5d30*/  @P1 STG.E.U16 desc[UR38][R8.64+0xb0], R70 ;  /* 0x0000b04608001986 */ /* 0x000fe2000c101526 */
[----:B------:R-:W-:-:S03]  /*5d40*/  ISETP.GT.AND P1, PT, R4, 0x68, PT ;  /* 0x000000680400780c */ /* 0x000fc60003f24270 */
        /* <DEDUP_REMOVED lines=11> */
[C---:B------:R-:W-:Y:S02]  /*5e00*/  ISETP.GT.AND P2, PT, R3.reuse, RZ, P0 ;  /* 0x000000ff0300720c */ /* 0x040fe40000744270 */
[----:B------:R-:W-:Y:S01]  /*5e10*/  ISETP.GT.AND P0, PT, R3, 0x8, P0 ;  /* 0x000000080300780c */ /* 0x000fe20000704270 */
[----:B------:R-:W-:Y:S01]  /*5e20*/  @P3 STG.E.U16 desc[UR38][R6.64+0xd0], R76 ;  /* 0x0000d04c06003986 */ /* 0x000fe2000c101526 */
[----:B------:R-:W-:-:S04]  /*5e30*/  ISETP.GT.AND P3, PT, R4, 0x70, PT ;  /* 0x000000700400780c */ /* 0x000fc80003f64270 */
[C---:B------:R-:W-:Y:S02]  /*5e40*/  ISETP.GT.AND P4, PT, R3.reuse, RZ, P3 ;  /* 0x000000ff0300720c */ /* 0x040fe40001f84270 */
[----:B------:R-:W-:-:S03]  /*5e50*/  ISETP.GT.AND P3, PT, R3, 0x8, P3 ;  /* 0x000000080300780c */ /* 0x000fc60001f64270 */
[----:B------:R-:W-:Y:S01]  /*5e60*/  @P2 STG.E.U16 desc[UR38][R6.64+0xd2], R77 ;  /* 0x0000d24d06002986 */ /* 0x000fe2000c101526 */
[----:B------:R-:W-:-:S03]  /*5e70*/  ISETP.GT.AND P2, PT, R4, 0x79, PT ;  /* 0x000000790400780c */ /* 0x000fc60003f44270 */
[----:B------:R-:W-:Y:S01]  /*5e80*/  @P1 STG.E.U16 desc[UR38][R8.64+0xd0], R78 ;  /* 0x0000d04e08001986 */ /* 0x000fe2000c101526 */
[----:B------:R-:W-:-:S03]  /*5e90*/  ISETP.GT.AND P1, PT, R4, 0x78, PT ;  /* 0x000000780400780c */ /* 0x000fc60003f24270 */
[----:B------:R-:W-:Y:S01]  /*5ea0*/  @P0 STG.E.U16 desc[UR38][R8.64+0xd2], R79 ;  /* 0x0000d24f08000986 */ /* 0x000fe2000c101526 */
[----:B------:R-:W-:-:S03]  /*5eb0*/  ISETP.GT.AND P0, PT, R4, 0x71, PT ;  /* 0x000000710400780c */ /* 0x000fc60003f04270 */
[----:B------:R-:W-:Y:S01]  /*5ec0*/  @P4 STG.E.U16 desc[UR38][R6.64+0xe0], R80 ;  /* 0x0000e05006004986 */ /* 0x000fe2000c101526 */
[C---:B------:R-:W-:Y:S02]  /*5ed0*/  ISETP.GT.AND P4, PT, R3.reuse, RZ, P0 ;  /* 0x000000ff0300720c */ /* 0x040fe40000784270 */
[----:B------:R-:W-:-:S11]  /*5ee0*/  ISETP.GT.AND P0, PT, R3, 0x8, P0 ;  /* 0x000000080300780c */ /* 0x000fd60000704270 */
[----:B------:R-:W-:Y:S02]  /*5ef0*/  @P4 IMAD.MOV.U32 R4, RZ, RZ, R6 ;  /* 0x000000ffff044224 */ /* 0x000fe400078e0006 */
[----:B------:R-:W-:-:S05]  /*5f00*/  @P4 IMAD.MOV.U32 R5, RZ, RZ, R7 ;  /* 0x000000ffff054224 */ /* 0x000fca00078e0007 */
[----:B------:R0:W-:Y:S01]  /*5f10*/  @P4 STG.E.U16 desc[UR38][R4.64+0xe2], R81 ;  /* 0x0000e25104004986 */ /* 0x0001e2000c101526 */
[C---:B------:R-:W-:Y:S02]  /*5f20*/  ISETP.GT.AND P4, PT, R3.reuse, RZ, P2 ;  /* 0x000000ff0300720c */ /* 0x040fe40001784270 */
[----:B------:R-:W-:Y:S01]  /*5f30*/  ISETP.GT.AND P2, PT, R3, 0x8, P2 ;  /* 0x000000080300780c */ /* 0x000fe20001744270 */
[----:B0-----:R-:W-:Y:S02]  /*5f40*/  @P3 IMAD.MOV.U32 R4, RZ, RZ, R8 ;  /* 0x000000ffff043224 */ /* 0x001fe400078e0008 */
[----:B------:R-:W-:-:S05]  /*5f50*/  @P3 IMAD.MOV.U32 R5, RZ, RZ, R9 ;  /* 0x000000ffff053224 */ /* 0x000fca00078e0009 */
[----:B------:R0:W-:Y:S01]  /*5f60*/  @P3 STG.E.U16 desc[UR38][R4.64+0xe0], R82 ;  /* 0x0000e05204003986 */ /* 0x0001e2000c101526 */
[C---:B------:R-:W-:Y:S02]  /*5f70*/  ISETP.GT.AND P3, PT, R3.reuse, RZ, P1 ;  /* 0x000000ff0300720c */ /* 0x040fe40000f64270 */
[----:B------:R-:W-:Y:S01]  /*5f80*/  ISETP.GT.AND P1, PT, R3, 0x8, P1 ;  /* 0x000000080300780c */ /* 0x000fe20000f24270 */
[----:B0-----:R-:W-:Y:S02]  /*5f90*/  @P0 IMAD.MOV.U32 R4, RZ, RZ, R8 ;  /* 0x000000ffff040224 */ /* 0x001fe400078e0008 */
[----:B------:R-:W-:-:S05]  /*5fa0*/  @P0 IMAD.MOV.U32 R5, RZ, RZ, R9 ;  /* 0x000000ffff050224 */ /* 0x000fca00078e0009 */
[----:B------:R0:W-:Y:S03]  /*5fb0*/  @P0 STG.E.U16 desc[UR38][R4.64+0xe2], R83 ;  /* 0x0000e25304000986 */ /* 0x0001e6000c101526 */
[----:B0-----:R-:W-:Y:S02]  /*5fc0*/  @P3 IMAD.MOV.U32 R4, RZ, RZ, R6 ;  /* 0x000000ffff043224 */ /* 0x001fe400078e0006 */
[----:B------:R-:W-:-:S05]  /*5fd0*/  @P3 IMAD.MOV.U32 R5, RZ, RZ, R7 ;  /* 0x000000ffff053224 */ /* 0x000fca00078e0007 */
[----:B------:R0:W-:Y:S04]  /*5fe0*/  @P3 STG.E.U16 desc[UR38][R4.64+0xf0], R84 ;  /* 0x0000f05404003986 */ /* 0x0001e8000c101526 */
[----:B------:R4:W-:Y:S01]  /*5ff0*/  @P4 STG.E.U16 desc[UR38][R6.64+0xf2], R85 ;  /* 0x0000f25506004986 */ /* 0x0009e2000c101526 */
[----:B0-----:R-:W-:Y:S02]  /*6000*/  @P1 IMAD.MOV.U32 R4, RZ, RZ, R8 ;  /* 0x000000ffff041224 */ /* 0x001fe400078e0008 */
[----:B------:R-:W-:-:S05]  /*6010*/  @P1 IMAD.MOV.U32 R5, RZ, RZ, R9 ;  /* 0x000000ffff051224 */ /* 0x000fca00078e0009 */
[----:B------:R4:W-:Y:S04]  /*6020*/  @P1 STG.E.U16 desc[UR38][R4.64+0xf0], R86 ;  /* 0x0000f05604001986 */ /* 0x0009e8000c101526 */
[----:B------:R4:W-:Y:S02]  /*6030*/  @P2 STG.E.U16 desc[UR38][R8.64+0xf2], R87 ;  /* 0x0000f25708002986 */ /* 0x0009e4000c101526 */
.L_x_158:
[----:B------:R-:W-:Y:S05]  /*6040*/  BSYNC B0 ;  /* 0x0000000000007941 */ /* 0x000fea0003800000 */
.L_x_32:
[----:B------:R-:W-:Y:S01]  /*6050*/  IADD3 R16, P0, R16, UR36, RZ ;  /* 0x0000002410107c10 */ /* 0x000fe2000ff1e0ff */
[----:B------:R-:W-:Y:S01]  /*6060*/  ULDC.64 UR4, c[0x0][0x650] ;  /* 0x0001940000047ab9 */ /* 0x000fe20000000a00 */
[----:B------:R-:W-:Y:S01]  /*6070*/  PRMT R3, RZ, 0x7610, R3 ;  /* 0x00007610ff037816 */ /* 0x000fe20000000003 */
[----:B------:R-:W-:Y:S01]  /*6080*/  IMAD.MOV.U32 R100, RZ, RZ, -0x1 ;  /* 0xffffffffff647424 */ /* 0x000fe200078e00ff */
[----:B------:R-:W-:Y:S01]  /*6090*/  IADD3.X R17, R17, UR42, RZ, P0, !PT ;  /* 0x0000002a11117c10 */ /* 0x000fe200087fe4ff */
[----:B------:R-:W-:Y:S01]  /*60a0*/  IMAD.MOV.U32 R99, RZ, RZ, -0x1 ;  /* 0xffffffffff637424 */ /* 0x000fe200078e00ff */
[----:B------:R-:W-:-:S04]  /*60b0*/  ISETP.GE.U32.AND P0, PT, R16, UR4, PT ;  /* 0x0000000410007c0c */ /* 0x000fc8000bf06070 */
[----:B------:R-:W-:-:S13]  /*60c0*/  ISETP.GE.U32.AND.EX P0, PT, R17, UR5, PT, P0 ;  /* 0x0000000511007c0c */ /* 0x000fda000bf06100 */
[----:B------:R-:W-:Y:S05]  /*60d0*/  @P0 BRA `(.L_x_159) ;  /* 0x00000004004c0947 */ /* 0x000fea0003800000 */
[----:B------:R-:W0:Y:S01]  /*60e0*/  LDC.64 R10, c[0x0][0x628] ;  /* 0x00018a00ff0a7b82 */ /* 0x000e220000000a00 */
[----:B---3--:R-:W3:Y:S01]  /*60f0*/  S2R R12, SR_CTAID.X ;  /* 0x00000000000c7919 */ /* 0x008ee20000002500 */
[----:B-12-4-:R-:W-:Y:S02]  /*6100*/  IMAD.MOV.U32 R8, RZ, RZ, R16 ;  /* 0x000000ffff087224 */ /* 0x016fe400078e0010 */
[----:B------:R-:W-:Y:S01]  /*6110*/  IMAD.MOV.U32 R9, RZ, RZ, R17 ;  /* 0x000000ffff097224 */ /* 0x000fe200078e0011 */
[----:B------:R-:W1:Y:S03]  /*6120*/  S2R R20, SR_CTAID.Y ;  /* 0x0000000000147919 */ /* 0x000e660000002600 */
[----:B------:R-:W2:Y:S08]  /*6130*/  LDC R0, c[0x0][0x630] ;  /* 0x00018c00ff007b82 */ /* 0x000eb00000000800 */
[----:B------:R-:W4:Y:S01]  /*6140*/  LDC.64 R14, c[0x0][0x620] ;  /* 0x00018800ff0e7b82 */ /* 0x000f220000000a00 */
[----:B0-----:R-:W-:-:S04]  /*6150*/  ISETP.NE.U32.AND P0, PT, R10, RZ, PT ;  /* 0x000000ff0a00720c */ /* 0x001fc80003f05070 */
[----:B------:R-:W-:-:S13]  /*6160*/  ISETP.NE.AND.EX P0, PT, R11, RZ, PT, P0 ;  /* 0x000000ff0b00720c */ /* 0x000fda0003f05300 */
[----:B-1234-:R-:W-:Y:S05]  /*6170*/  @!P0 BRA `(.L_x_160) ;  /* 0x0000000000288947 */ /* 0x01efea0003800000 */
        /* <DEDUP_REMOVED lines=10> */
.L_x_160:
[-CC-:B------:R-:W-:Y:S01]  /*6220*/  SHF.R.U64 R99, R8, R0.reuse, R9.reuse ;  /* 0x0000000008637219 */ /* 0x180fe20000001209 */
[----:B------:R-:W0:Y:S01]  /*6230*/  LDC.64 R26, c[0x0][0x640] ;  /* 0x00019000ff1a7b82 */ /* 0x000e220000000a00 */
[----:B------:R-:W-:Y:S01]  /*6240*/  SHF.R.U32.HI R0, RZ, R0, R9 ;  /* 0x00000000ff007219 */ /* 0x000fe20000011609 */
[----:B------:R-:W-:Y:S01]  /*6250*/  ULDC UR4, c[0x0][0x150] ;  /* 0x0000540000047ab9 */ /* 0x000fe20000000800 */
[----:B------:R-:W-:Y:S02]  /*6260*/  IADD3 R3, P0, RZ, -R99, RZ ;  /* 0x80000063ff037210 */ /* 0x000fe40007f1e0ff */
[----:B------:R-:W-:-:S03]  /*6270*/  I2FP.F32.U32 R7, R12 ;  /* 0x0000000c00077245 */ /* 0x000fc60000201000 */
[----:B------:R-:W1:Y:S01]  /*6280*/  LDC R6, c[0x0][0x618] ;  /* 0x00018600ff067b82 */ /* 0x000e620000000800 */
[----:B------:R-:W-:Y:S02]  /*6290*/  IMAD.X R5, RZ, RZ, ~R0, P0 ;  /* 0x000000ffff057224 */ /* 0x000fe400000e0e00 */
[----:B------:R-:W-:Y:S01]  /*62a0*/  FMUL R7, R7, UR4 ;  /* 0x0000000407077c20 */ /* 0x000fe20008400000 */
[----:B------:R-:W-:Y:S01]  /*62b0*/  ULDC UR4, c[0x0][0x154] ;  /* 0x0000550000047ab9 */ /* 0x000fe20000000800 */
[-C--:B------:R-:W-:Y:S02]  /*62c0*/  IMAD R0, R5, R14.reuse, RZ ;  /* 0x0000000e05007224 */ /* 0x080fe400078e02ff */
[C---:B------:R-:W-:Y:S01]  /*62d0*/  IMAD.WIDE.U32 R4, R3.reuse, R14, R16 ;  /* 0x0000000e03047225 */ /* 0x040fe200078e0010 */
[----:B------:R-:W2:Y:S01]  /*62e0*/  LDC R11, c[0x0][0x608] ;  /* 0x00018200ff0b7b82 */ /* 0x000ea20000000800 */
[----:B------:R-:W3:Y:S02]  /*62f0*/  F2I.U32.TRUNC.NTZ R7, R7 ;  /* 0x0000000700077305 */ /* 0x000ee4000020f000 */
[----:B------:R-:W-:-:S04]  /*6300*/  IMAD R3, R3, R15, R0 ;  /* 0x0000000f03037224 */ /* 0x000fc800078e0200 */
[----:B------:R-:W-:Y:S01]  /*6310*/  IMAD.IADD R3, R5, 0x1, R3 ;  /* 0x0000000105037824 */ /* 0x000fe200078e0203 */
[----:B------:R-:W4:Y:S01]  /*6320*/  LDC R8, c[0x0][0x658] ;  /* 0x00019600ff087b82 */ /* 0x000f220000000800 */
[----:B------:R-:W-:Y:S02]  /*6330*/  I2FP.F32.U32 R5, R20 ;  /* 0x0000001400057245 */ /* 0x000fe40000201000 */
[----:B0-----:R-:W-:-:S04]  /*6340*/  ISETP.NE.U32.AND P0, PT, R26, RZ, PT ;  /* 0x000000ff1a00720c */ /* 0x001fc80003f05070 */
[----:B------:R-:W-:Y:S01]  /*6350*/  ISETP.NE.AND.EX P0, PT, R27, RZ, PT, P0 ;  /* 0x000000ff1b00720c */ /* 0x000fe20003f05300 */
[----:B------:R-:W0:Y:S01]  /*6360*/  LDC R9, c[0x0][0x144] ;  /* 0x00005100ff097b82 */ /* 0x000e220000000800 */
[-C--:B-1----:R-:W-:Y:S01]  /*6370*/  SHF.R.U64 R13, R4, R6.reuse, R3 ;  /* 0x00000006040d7219 */ /* 0x082fe20000001203 */
[----:B---3--:R-:W-:Y:S01]  /*6380*/  IMAD.MOV R7, RZ, RZ, -R7 ;  /* 0x000000ffff077224 */ /* 0x008fe200078e0a07 */
[----:B------:R-:W-:Y:S01]  /*6390*/  SHF.R.U32.HI R0, RZ, R6, R3 ;  /* 0x00000006ff007219 */ /* 0x000fe20000011603 */
[----:B------:R-:W-:-:S04]  /*63a0*/  FMUL R6, R5, UR4 ;  /* 0x0000000405067c20 */ /* 0x000fc80008400000 */
[----:B------:R-:W1:Y:S01]  /*63b0*/  LDC R21, c[0x0][0x148] ;  /* 0x00005200ff157b82 */ /* 0x000e620000000800 */
[----:B------:R3:W0:Y:S01]  /*63c0*/  F2I.U32.TRUNC.NTZ R14, R6 ;  /* 0x00000006000e7305 */ /* 0x000622000020f000 */
[-CC-:B--2---:R-:W-:Y:S02]  /*63d0*/  SHF.R.U64 R10, R13, R11.reuse, R0.reuse ;  /* 0x0000000b0d0a7219 */ /* 0x184fe40000001200 */
[----:B------:R-:W-:-:S04]  /*63e0*/  SHF.R.U32.HI R3, RZ, R11, R0 ;  /* 0x0000000bff037219 */ /* 0x000fc80000011600 */
[----:B-----5:R-:W2:Y:S01]  /*63f0*/  LDC R24, c[0x0][0x648] ;  /* 0x00019200ff187b82 */ /* 0x020ea20000000800 */
[-CC-:B----4-:R-:W-:Y:S02]  /*6400*/  SHF.R.U64 R15, R10, R8.reuse, R3.reuse ;  /* 0x000000080a0f7219 */ /* 0x190fe40000001203 */
[----:B------:R-:W-:-:S03]  /*6410*/  SHF.R.U32.HI R5, RZ, R8, R3 ;  /* 0x00000008ff057219 */ /* 0x000fc60000011603 */
[----:B------:R-:W-:Y:S02]  /*6420*/  IMAD.MOV.U32 R4, RZ, RZ, R15 ;  /* 0x000000ffff047224 */ /* 0x000fe400078e000f */
[----:B------:R-:W4:Y:S01]  /*6430*/  LDC R28, c[0x0][0x638] ;  /* 0x00018e00ff1c7b82 */ /* 0x000f220000000800 */
[----:B0-----:R-:W-:-:S07]  /*6440*/  IMAD R25, R9, R7, R12 ;  /* 0x0000000709197224 */ /* 0x001fce00078e020c */
[----:B------:R-:W0:Y:S08]  /*6450*/  LDC R29, c[0x0][0x610] ;  /* 0x00018400ff1d7b82 */ /* 0x000e300000000800 */
[----:B------:R-:W0:Y:S01]  /*6460*/  LDC R30, c[0x0][0x600] ;  /* 0x00018000ff1e7b82 */ /* 0x000e220000000800 */
[----:B-1-3--:R-:W-:Y:S05]  /*6470*/  @!P0 BRA `(.L_x_161) ;  /* 0x0000000000288947 */ /* 0x00afea0003800000 */
[----:B------:R-:W1:Y:S02]  /*6480*/  LDC R0, c[0x0][0x64c] ;  /* 0x00019300ff007b82 */ /* 0x000e640000000800 */
[----:B-1----:R-:W-:-:S05]  /*6490*/  IADD3 R3, P0, R15, R0, RZ ;  /* 0x000000000f037210 */ /* 0x002fca0007f1e0ff */
        /* <DEDUP_REMOVED lines=8> */
.L_x_161:
[----:B------:R-:W-:Y:S01]  /*6520*/  ISETP.NE.AND P0, PT, R2, 0x1, PT ;  /* 0x000000010200780c */ /* 0x000fe20003f05270 */
[----:B------:R-:W-:Y:S01]  /*6530*/  IMAD.MOV R14, RZ, RZ, -R14 ;  /* 0x000000ffff0e7224 */ /* 0x000fe200078e0a0e */
[----:B--2---:R-:W-:Y:S02]  /*6540*/  SHF.R.U64 R0, R4, R24, R5 ;  /* 0x0000001804007219 */ /* 0x004fe40000001205 */
[----:B------:R-:W-:Y:S02]  /*6550*/  LOP3.LUT R3, R10, R97, RZ, 0xc0, !PT ;  /* 0x000000610a037212 */ /* 0x000fe400078ec0ff */
[----:B------:R-:W-:Y:S01]  /*6560*/  LOP3.LUT R6, R13, R96, RZ, 0xc0, !PT ;  /* 0x000000600d067212 */ /* 0x000fe200078ec0ff */
[----:B------:R-:W-:Y:S02]  /*6570*/  IMAD.MOV R4, RZ, RZ, -R0 ;  /* 0x000000ffff047224 */ /* 0x000fe400078e0a00 */
[----:B------:R-:W-:Y:S02]  /*6580*/  IMAD R0, R92, R0, R3 ;  /* 0x000000005c007224 */ /* 0x000fe400078e0203 */
[----:B----4-:R-:W-:-:S02]  /*6590*/  IMAD R3, R4, R28, R15 ;  /* 0x0000001c04037224 */ /* 0x010fc400078e020f */
[----:B------:R-:W-:Y:S02]  /*65a0*/  @P0 IMAD R25, R21, R14, R20 ;  /* 0x0000000e15190224 */ /* 0x000fe400078e0214 */
[----:B0-----:R-:W-:Y:S02]  /*65b0*/  IMAD R5, R3, R30, R6 ;  /* 0x0000001e03057224 */ /* 0x001fe400078e0206 */
[----:B------:R-:W-:Y:S02]  /*65c0*/  IMAD R0, R0, R29, R25 ;  /* 0x0000001d00007224 */ /* 0x000fe400078e0219 */
[----:B------:R-:W-:-:S03]  /*65d0*/  IMAD.MOV.U32 R4, RZ, RZ, 0x1 ;  /* 0x00000001ff047424 */ /* 0x000fc600078e00ff */
[----:B------:R-:W-:Y:S02]  /*65e0*/  SEL R100, R5, R0, !P0 ;  /* 0x0000000005647207 */ /* 0x000fe40004000000 */
[----:B------:R-:W-:Y:S02]  /*65f0*/  PRMT R3, R4, 0x7610, R3 ;  /* 0x0000761004037816 */ /* 0x000fe40000000003 */
[----:B------:R-:W-:-:S07]  /*6600*/  SEL R0, R0, R5, !P0 ;  /* 0x0000000500007207 */ /* 0x000fce0004000000 */
.L_x_159:
[----:B------:R-:W-:Y:S01]  /*6610*/  UIADD3 UR41, UR43, UR41, URZ ;  /* 0x000000292b297290 */ /* 0x000fe2000fffe03f */
[----:B------:R-:W-:Y:S01]  /*6620*/  LOP3.LUT P0, RZ, R3, 0xff, RZ, 0xc0, !PT ;  /* 0x000000ff03ff7812 */ /* 0x000fe2000780c0ff */
[----:B------:R-:W-:Y:S02]  /*6630*/  IMAD.MOV.U32 R101, RZ, RZ, R0 ;  /* 0x000000ffff657224 */ /* 0x000fe400078e0000 */
[----:B------:R-:W-:Y:S02]  /*6640*/  USHF.R.U32.HI UR4, URZ, 0x1, UR41 ;  /* 0x000000013f047899 */ /* 0x000fe40008011629 */
[----:B------:R-:W-:Y:S02]  /*6650*/  UISETP.GT.U32.AND UP1, UPT, UR41, 0x1, UPT ;  /* 0x000000012900788c */ /* 0x000fe4000bf24070 */
[----:B------:R-:W-:Y:S02]  /*6660*/  ULOP3.LUT UR4, UR4, 0x1, URZ, 0xc0, !UPT ;  /* 0x0000000104047892 */ /* 0x000fe4000f8ec03f */
[----:B------:R-:W-:-:S02]  /*6670*/  UISETP.LT.U32.AND UP1, UPT, UR43, 0x2, UP1 ;  /* 0x000000022b00788c */ /* 0x000fc40008f21070 */
[----:B------:R-:W-:Y:S02]  /*6680*/  UISETP.NE.U32.AND UP0, UPT, UR4, 0x1, UPT ;  /* 0x000000010400788c */ /* 0x000fe4000bf05070 */
[----:B------:R-:W-:Y:S02]  /*6690*/  USEL UR5, URZ, 0x1, !UP1 ;  /* 0x000000013f057887 */ /* 0x000fe4000c800000 */
[----:B------:R-:W-:Y:S02]  /*66a0*/  UISETP.GT.U32.AND UP0, UPT, UR43, 0x1, !UP0 ;  /* 0x000000012b00788c */ /* 0x000fe4000c704070 */
[----:B------:R-:W-:Y:S02]  /*66b0*/  ULOP3.LUT UR41, UR41, 0x1, URZ, 0xc0, !UPT ;  /* 0x0000000129297892 */ /* 0x000fe4000f8ec03f */
[----:B------:R-:W-:-:S04]  /*66c0*/  USEL UR4, URZ, 0x1, !UP0 ;  /* 0x000000013f047887 */ /* 0x000fc8000c000000 */
[----:B------:R-:W-:Y:S01]  /*66d0*/  ULOP3.LUT UR40, UR4, UR40, UR5, 0x96, !UPT ;  /* 0x0000002804287292 */ /* 0x000fe2000f8e9605 */
[----:B------:R-:W-:Y:S11]  /*66e0*/  @P0 BRA `(.L_x_162) ;  /* 0xffffffac00380947 */ /* 0x000ff6000383ffff */
[----:B------:R-:W-:Y:S05]  /*66f0*/  EXIT ;  /* 0x000000000000794d */ /* 0x000fea0003800000 */
.L_x_7:
        /* <DEDUP_REMOVED lines=26> */
.L_x_164:
[----:B------:R-:W0:Y:S01]  /*68a0*/  LDC.64 R28, c[0x0][0x640] ;  /* 0x00019000ff1c7b82 */ /* 0x000e220000000a00 */
[-CC-:B------:R-:W-:Y:S01]  /*68b0*/  SHF.R.U64 R21, R14, R6.reuse, R15.reuse ;  /* 0x000000060e157219 */ /* 0x180fe2000000120f */
[----:B------:R-:W-:Y:S01]  /*68c0*/  IMAD.MOV.U32 R30, RZ, RZ, 0x1 ;  /* 0x00000001ff1e7424 */ /* 0x000fe200078e00ff */
[----:B------:R-:W-:Y:S02]  /*68d0*/  SHF.R.U32.HI R6, RZ, R6, R15 ;  /* 0x00000006ff067219 */ /* 0x000fe4000001160f */
[----:B------:R-:W-:-:S03]  /*68e0*/  IADD3 R13, P0, RZ, -R21, RZ ;  /* 0x80000015ff0d7210 */ /* 0x000fc60007f1e0ff */
[----:B------:R-:W1:Y:S02]  /*68f0*/  LDC R12, c[0x0][0x618] ;  /* 0x00018600ff0c7b82 */ /* 0x000e640000000800 */
[----:B------:R-:W-:-:S04]  /*6900*/  IMAD.X R9, RZ, RZ, ~R6, P0 ;  /* 0x000000ffff097224 */ /* 0x000fc800000e0e06 */
[-C--:B------:R-:W-:Y:S02]  /*6910*/  IMAD R6, R9, R24.reuse, RZ ;  /* 0x0000001809067224 */ /* 0x080fe400078e02ff */
[----:B------:R-:W2:Y:S01]  /*6920*/  LDC R14, c[0x0][0x608] ;  /* 0x00018200ff0e7b82 */ /* 0x000ea20000000800 */
[----:B------:R-:W-:-:S04]  /*6930*/  IMAD.WIDE.U32 R8, R13, R24, R16 ;  /* 0x000000180d087225 */ /* 0x000fc800078e0010 */
[----:B------:R-:W-:-:S03]  /*6940*/  IMAD R13, R13, R25, R6 ;  /* 0x000000190d0d7224 */ /* 0x000fc600078e0206 */
[----:B------:R-:W3:Y:S01]  /*6950*/  LDC R27, c[0x0][0x658] ;  /* 0x00019600ff1b7b82 */ /* 0x000ee20000000800 */
[----:B------:R-:W-:Y:S01]  /*6960*/  IMAD.IADD R9, R9, 0x1, R13 ;  /* 0x0000000109097824 */ /* 0x000fe200078e020d */
[----:B0-----:R-:W-:-:S04]  /*6970*/  ISETP.NE.U32.AND P0, PT, R28, RZ, PT ;  /* 0x000000ff1c00720c */ /* 0x001fc80003f05070 */
[----:B------:R-:W-:Y:S02]  /*6980*/  ISETP.NE.AND.EX P0, PT, R29, RZ, PT, P0 ;  /* 0x000000ff1d00720c */ /* 0x000fe40003f05300 */
[----:B------:R-:W0:Y:S01]  /*6990*/  LDC R22, c[0x0][0x600] ;  /* 0x00018000ff167b82 */ /* 0x000e220000000800 */
[-CC-:B-1----:R-:W-:Y:S01]  /*69a0*/  SHF.R.U64 R10, R8, R12.reuse, R9.reuse ;  /* 0x0000000c080a7219 */ /* 0x182fe20000001209 */
[----:B------:R-:W-:Y:S01]  /*69b0*/  IMAD.MOV.U32 R8, RZ, RZ, -0x1 ;  /* 0xffffffffff087424 */ /* 0x000fe200078e00ff */
[----:B------:R-:W-:-:S05]  /*69c0*/  SHF.R.U32.HI R9, RZ, R12, R9 ;  /* 0x0000000cff097219 */ /* 0x000fca0000011609 */
[----:B------:R-:W1:Y:S01]  /*69d0*/  LDC R24, c[0x0][0x648] ;  /* 0x00019200ff187b82 */ /* 0x000e620000000800 */
[-CC-:B--2---:R-:W-:Y:S02]  /*69e0*/  SHF.R.U64 R23, R10, R14.reuse, R9.reuse ;  /* 0x0000000e0a177219 */ /* 0x184fe40000001209 */
[----:B------:R-:W-:-:S05]  /*69f0*/  SHF.R.U32.HI R6, RZ, R14, R9 ;  /* 0x0000000eff067219 */ /* 0x000fca0000011609 */
[----:B------:R-:W2:Y:S01]  /*6a00*/  LDC R26, c[0x0][0x638] ;  /* 0x00018e00ff1a7b82 */ /* 0x000ea20000000800 */
[-C--:B---3--:R-:W-:Y:S02]  /*6a10*/  SHF.L.U32 R8, R8, R27.reuse, RZ ;  /* 0x0000001b08087219 */ /* 0x088fe400000006ff */
[-CC-:B------:R-:W-:Y:S02]  /*6a20*/  SHF.R.U64 R25, R23, R27.reuse, R6.reuse ;  /* 0x0000001b17197219 */ /* 0x180fe40000001206 */
[----:B------:R-:W-:Y:S02]  /*6a30*/  LOP3.LUT R32, RZ, R8, RZ, 0x33, !PT ;  /* 0x00000008ff207212 */ /* 0x000fe400078e33ff */
[----:B------:R-:W-:Y:S01]  /*6a40*/  SHF.R.U32.HI R9, RZ, R27, R6 ;  /* 0x0000001bff097219 */ /* 0x000fe20000011606 */
[----:B------:R-:W3:Y:S01]  /*6a50*/  LDC R31, c[0x0][0x610] ;  /* 0x00018400ff1f7b82 */ /* 0x000ee20000000800 */
[----:B------:R-:W-:Y:S01]  /*6a60*/  IMAD.MOV.U32 R8, RZ, RZ, R25 ;  /* 0x000000ffff087224 */ /* 0x000fe200078e0019 */
[----:B------:R-:W-:Y:S06]  /*6a70*/  @!P0 BRA `(.L_x_165) ;  /* 0x0000000000288947 */ /* 0x000fec0003800000 */
        /* <DEDUP_REMOVED lines=10> */
.L_x_165:
[----:B------:R-:W-:Y:S02]  /*6b20*/  ISETP.NE.AND P0, PT, R2, 0x1, PT ;  /* 0x000000010200780c */ /* 0x000fe40003f05270 */
[----:B-1----:R-:W-:Y:S01]  /*6b30*/  SHF.R.U64 R6, R8, R24, R9 ;  /* 0x0000001808067219 */ /* 0x002fe20000001209 */
[----:B0-----:R-:W-:Y:S01]  /*6b40*/  VIADD R9, R22, 0xffffffff ;  /* 0xffffffff16097836 */ /* 0x001fe20000000000 */
[----:B------:R-:W-:Y:S02]  /*6b50*/  SHF.L.U32 R30, R30, R27, RZ ;  /* 0x0000001b1e1e7219 */ /* 0x000fe400000006ff */
[----:B------:R-:W-:Y:S01]  /*6b60*/  LOP3.LUT R5, R23, R32, RZ, 0xc0, !PT ;  /* 0x0000002017057212 */ /* 0x000fe200078ec0ff */
[----:B------:R-:W-:-:S04]  /*6b70*/  IMAD.MOV R8, RZ, RZ, -R6 ;  /* 0x000000ffff087224 */ /* 0x000fc800078e0a06 */
[----:B------:R-:W-:Y:S01]  /*6b80*/  IMAD R6, R30, R6, R5 ;  /* 0x000000061e067224 */ /* 0x000fe200078e0205 */
[----:B------:R-:W-:Y:S01]  /*6b90*/  LOP3.LUT R5, R10, R9, RZ, 0xc0, !PT ;  /* 0x000000090a057212 */ /* 0x000fe200078ec0ff */
[----:B------:R-:W-:Y:S02]  /*6ba0*/  @P0 IMAD R3, R7, R20, R4 ;  /* 0x0000001407030224 */ /* 0x000fe400078e0204 */
[----:B--2---:R-:W-:Y:S02]  /*6bb0*/  IMAD R4, R8, R26, R25 ;  /* 0x0000001a08047224 */ /* 0x004fe400078e0219 */
[----:B---3--:R-:W-:Y:S02]  /*6bc0*/  IMAD R3, R6, R31, R3 ;  /* 0x0000001f06037224 */ /* 0x008fe400078e0203 */
[----:B------:R-:W-:Y:S02]  /*6bd0*/  IMAD R4, R4, R22, R5 ;  /* 0x0000001604047224 */ /* 0x000fe400078e0205 */
[----:B------:R-:W-:-:S02]  /*6be0*/  IMAD.MOV.U32 R8, RZ, RZ, 0x1 ;  /* 0x00000001ff087424 */ /* 0x000fc400078e00ff */
[----:B------:R-:W-:Y:S01]  /*6bf0*/  IMAD.MOV.U32 R6, RZ, RZ, R21 ;  /* 0x000000ffff067224 */ /* 0x000fe200078e0015 */
[----:B------:R-:W-:Y:S02]  /*6c00*/  SEL R13, R4, R3, !P0 ;  /* 0x00000003040d7207 */ /* 0x000fe40004000000 */
[----:B------:R-:W-:-:S07]  /*6c10*/  SEL R19, R3, R4, !P0 ;  /* 0x0000000403137207 */ /* 0x000fce0004000000 */
.L_x_163:
[----:B------:R-:W-:-:S08]  /*6c20*/  NOP ;  /* 0x0000000000007918 */ /* 0x000fd00000000000 */
[----:B------:R-:W0:-:S00]  /*6c30*/  USETMAXREG.DEALLOC.CTAPOOL 0x28 ;  /* 0x00000028000079c8 */ /* 0x000e0000080e0500 */
[----:B0-----:R-:W-:-:S13]  /*6c40*/  ISETP.NE.AND P0, PT, R0, RZ, PT ;  /* 0x000000ff0000720c */ /* 0x001fda0003f05270 */
[----:B------:R-:W-:Y:S05]  /*6c50*/  @P0 EXIT ;  /* 0x000000000000094d */ /* 0x000fea0003800000 */
[----:B------:R-:W-:Y:S01]  /*6c60*/  LOP3.LUT P0, RZ, R8, 0xff, RZ, 0xc0, !PT ;  /* 0x000000ff08ff7812 */ /* 0x000fe2000780c0ff */
[----:B------:R-:W-:Y:S02]  /*6c70*/  IMAD.MOV.U32 R10, RZ, RZ, 0x1 ;  /* 0x00000001ff0a7424 */ /* 0x000fe400078e00ff */
[----:B------:R-:W-:-:S10]  /*6c80*/  IMAD.MOV.U32 R9, RZ, RZ, RZ ;  /* 0x000000ffff097224 */ /* 0x000fd400078e00ff */
[----:B------:R-:W-:Y:S05]  /*6c90*/  @!P0 BRA `(.L_x_166) ;  /* 0x0000000c004c8947 */ /* 0x000fea0003800000 */
[----:B------:R-:W0:Y:S01]  /*6ca0*/  LDC R0, c[0x0][0x28c] ;  /* 0x0000a300ff007b82 */ /* 0x000e220000000800 */
[----:B------:R-:W-:Y:S01]  /*6cb0*/  ULDC UR6, c[0x0][0x658] ;  /* 0x0001960000067ab9 */ /* 0x000fe20000000800 */
[----:B------:R-:W-:Y:S01]  /*6cc0*/  UMOV UR7, 0xffffffff ;  /* 0xffffffff00077882 */ /* 0x000fe20000000000 */
[----:B------:R-:W-:Y:S01]  /*6cd0*/  BSSY B0, `(.L_x_166) ;  /* 0x00000cf000007945 */ /* 0x000fe20003800000 */
[----:B------:R-:W-:Y:S01]  /*6ce0*/  USHF.L.U32 UR7, UR7, UR6, URZ ;  /* 0x0000000607077299 */ /* 0x000fe2000800063f */
[----:B------:R-:W-:Y:S01]  /*6cf0*/  LOP3.LUT R12, R18, 0x2, RZ, 0xfc, !PT ;  /* 0x00000002120c7812 */ /* 0x000fe200078efcff */
[----:B------:R-:W-:Y:S01]  /*6d00*/  IMAD.MOV.U32 R10, RZ, RZ, 0x1 ;  /* 0x00000001ff0a7424 */ /* 0x000fe200078e00ff */
[----:B------:R-:W-:Y:S01]  /*6d10*/  ULDC UR5, c[0x0][0x600] ;  /* 0x0001800000057ab9 */ /* 0x000fe20000000800 */
[----:B------:R-:W1:Y:S01]  /*6d20*/  S2UR UR4, SR_CgaCtaId ;  /* 0x00000000000479c3 */ /* 0x000e620000008800 */
[----:B------:R-:W-:Y:S01]  /*6d30*/  IMAD.MOV.U32 R9, RZ, RZ, RZ ;  /* 0x000000ffff097224 */ /* 0x000fe200078e00ff */
[----:B------:R-:W-:Y:S01]  /*6d40*/  UMOV UR8, 0x1 ;  /* 0x0000000100087882 */ /* 0x000fe20000000000 */
[----:B------:R-:W-:-:S02]  /*6d50*/  UIADD3 UR5, UR5, -0x1, URZ ;  /* 0xffffffff05057890 */ /* 0x000fc4000fffe03f */
[----:B------:R-:W-:Y:S02]  /*6d60*/  USHF.L.U32 UR21, UR8, UR6, URZ ;  /* 0x0000000608157299 */ /* 0x000fe4000800063f */
[----:B------:R-:W-:Y:S01]  /*6d70*/  ULOP3.LUT UR13, URZ, UR7, URZ, 0x33, !UPT ;  /* 0x000000073f0d7292 */ /* 0x000fe2000f8e333f */
[----:B------:R-:W-:Y:S01]  /*6d80*/  ULDC.64 UR30, c[0x0][0x198] ;  /* 0x00006600001e7ab9 */ /* 0x000fe20000000a00 */
[----:B0-----:R-:W-:-:S05]  /*6d90*/  VIADD R0, R0, 0x3f ;  /* 0x0000003f00007836 */ /* 0x001fca0000000000 */
[----:B------:R-:W-:Y:S01]  /*6da0*/  SHF.R.S32.HI R3, RZ, 0x1f, R0 ;  /* 0x0000001fff037819 */ /* 0x000fe20000011400 */
[----:B-1----:R-:W-:-:S03]  /*6db0*/  USHF.L.U32 UR4, UR4, 0x5, URZ ;  /* 0x0000000504047899 */ /* 0x002fc6000800063f */
[----:B------:R-:W-:Y:S01]  /*6dc0*/  LEA.HI R3, R3, R0, RZ, 0x6 ;  /* 0x0000000003037211 */ /* 0x000fe200078f30ff */
[----:B------:R-:W-:-:S03]  /*6dd0*/  IMAD.MOV.U32 R0, RZ, RZ, 0x1 ;  /* 0x00000001ff007424 */ /* 0x000fc600078e00ff */
[--C-:B------:R-:W-:Y:S02]  /*6de0*/  SHF.R.S32.HI R8, RZ, 0x6, R3.reuse ;  /* 0x00000006ff087819 */ /* 0x100fe40000011403 */
[----:B------:R-:W-:-:S03]  /*6df0*/  PRMT R3, R0, 0x7610, R3 ;  /* 0x0000761000037816 */ /* 0x000fc60000000003 */
[----:B------:R-:W-:-:S07]  /*6e00*/  VIADD R0, R8, 0x1 ;  /* 0x0000000108007836 */ /* 0x000fce0000000000 */
.L_x_177:
[----:B------:R-:W-:-:S03]  /*6e10*/  UMOV UR6, 0xffffffff ;  /* 0xffffffff00067882 */ /* 0x000fc60000000000 */
[----:B------:R-:W-:Y:S05]  /*6e20*/  BRA.DIV UR6, `(.L_x_167) ;  /* 0x0000000e06887947 */ /* 0x000fea000b800000 */
[----:B------:R-:W-:-:S13]  /*6e30*/  ELECT P6, URZ, PT ;  /* 0x00000000003f782f */ /* 0x000fda00038c0000 */
.L_x_186:
[----:B------:R-:W-:Y:S04]  /*6e40*/  BSSY B1, `(.L_x_168) ;  /* 0x0000044000017945 */ /* 0x000fe80003800000 */
[----:B------:R-:W-:Y:S05]  /*6e50*/  @!P6 BRA `(.L_x_169) ;  /* 0x000000040008e947 */ /* 0x000fea0003800000 */
[----:B------:R-:W0:Y:S02]  /*6e60*/  LDC R4, c[0x0][0x28c] ;  /* 0x0000a300ff047b82 */ /* 0x000e240000000800 */
[----:B0-----:R-:W-:-:S13]  /*6e70*/  ISETP.GE.AND P0, PT, R4, 0x1, PT ;  /* 0x000000010400780c */ /* 0x001fda0003f06270 */
[----:B------:R-:W-:Y:S05]  /*6e80*/  @!P0 BRA `(.L_x_169) ;  /* 0x0000000000fc8947 */ /* 0x000fea0003800000 */
[----:B------:R-:W-:Y:S02]  /*6e90*/  IMAD.SHL.U32 R19, R19, 0x80, RZ ;  /* 0x0000008013137824 */ /* 0x000fe400078e00ff */
[----:B------:R-:W-:Y:S02]  /*6ea0*/  IMAD.SHL.U32 R15, R13, 0x80, RZ ;  /* 0x000000800d0f7824 */ /* 0x000fe400078e00ff */
[----:B------:R-:W-:Y:S02]  /*6eb0*/  IMAD.MOV.U32 R21, RZ, RZ, RZ ;  /* 0x000000ffff157224 */ /* 0x000fe400078e00ff */
[----:B------:R-:W-:Y:S02]  /*6ec0*/  IMAD.U32 R23, RZ, RZ, UR4 ;  /* 0x00000004ff177e24 */ /* 0x000fe4000f8e00ff */
[----:B------:R-:W-:Y:S02]  /*6ed0*/  IMAD.MOV.U32 R4, RZ, RZ, R0 ;  /* 0x000000ffff047224 */ /* 0x000fe400078e0000 */
[----:B------:R-:W-:-:S02]  /*6ee0*/  IMAD.MOV.U32 R5, RZ, RZ, R10 ;  /* 0x000000ffff057224 */ /* 0x000fc400078e000a */
[----:B------:R-:W-:Y:S02]  /*6ef0*/  IMAD.MOV.U32 R7, RZ, RZ, R9 ;  /* 0x000000ffff077224 */ /* 0x000fe400078e0009 */
[----:B------:R-:W-:-:S07]  /*6f00*/  VIADD R25, R19, 0x40 ;  /* 0x0000004013197836 */ /* 0x000fce0000000000 */
.L_x_172:
[----:B------:R-:W0:Y:S01]  /*6f10*/  S2R R22, SR_CgaCtaId ;  /* 0x0000000000167919 */ /* 0x000e220000008800 */
[----:B------:R-:W-:Y:S02]  /*6f20*/  MOV R13, 0x400 ;  /* 0x00000400000d7802 */ /* 0x000fe40000000f00 */
[----:B------:R-:W-:-:S13]  /*6f30*/  ISETP.NE.AND P1, PT, R11, RZ, PT ;  /* 0x000000ff0b00720c */ /* 0x000fda0003f25270 */
[----:B------:R-:W1:Y:S01]  /*6f40*/  @!P1 LDC R14, c[0x0][0x500] ;  /* 0x00014000ff0e9b82 */ /* 0x000e620000000800 */
[----:B0-----:R-:W-:Y:S02]  /*6f50*/  LEA R24, R22, R13, 0x18 ;  /* 0x0000000d16187211 */ /* 0x001fe400078ec0ff */
[----:B------:R-:W-:-:S03]  /*6f60*/  SHF.L.U32 R13, R5, 0x1f, RZ ;  /* 0x0000001f050d7819 */ /* 0x000fc600000006ff */
[----:B------:R-:W-:-:S04]  /*6f70*/  IMAD R20, R7, 0x8, R24 ;  /* 0x0000000807147824 */ /* 0x000fc800078e0218 */
[----:B------:R-:W0:Y:S02]  /*6f80*/  SYNCS.PHASECHK.TRANS64.TRYWAIT P0, [R20+URZ+0x10], R13 ;  /* 0x0000100d140075a7 */ /* 0x000e24000800017f */
[----:B01----:R-:W-:Y:S05]  /*6f90*/  @!P0 BRA `(.L_x_170) ;  /* 0x0000000c004c8947 */ /* 0x003fea0003800000 */
.L_x_187:
[----:B0-----:R-:W-:Y:S01]  /*6fa0*/  PRMT R13, R12, 0x9910, RZ ;  /* 0x000099100c0d7816 */ /* 0x001fe200000000ff */
[----:B------:R0:W-:Y:S03]  /*6fb0*/  @!P1 SYNCS.ARRIVE.TRANS64 RZ, [R20+URZ], R14 ;  /* 0x0000000e14ff99a7 */ /* 0x0001e6000800003f */
[----:B------:R-:W-:-:S13]  /*6fc0*/  ISETP.NE.AND P0, PT, R13, 0x2, PT ;  /* 0x000000020d00780c */ /* 0x000fda0003f05270 */
[----:B0-----:R-:W-:Y:S05]  /*6fd0*/  @P0 BRA `(.L_x_171) ;  /* 0x0000000000040947 */ /* 0x001fea0003800000 */
[----:B------:R-:W-:Y:S01]  /*6fe0*/  BPT.TRAP 0x1 ;  /* 0x000000040000795c */ /* 0x000fe20000300000 */
.L_x_171:
[----:B------:R-:W-:Y:S01]  /*6ff0*/  IMAD R13, R7, 0x4, R22 ;  /* 0x00000004070d7824 */ /* 0x000fe200078e0216 */
[----:B------:R-:W-:Y:S01]  /*7000*/  R2UR UR25, R20 ;  /* 0x00000000141972ca */ /* 0x000fe200000e0000 */
[----:B------:R-:W-:Y:S01]  /*7010*/  VIADD R4, R4, 0xffffffff ;  /* 0xffffffff04047836 */ /* 0x000fe20000000000 */
[----:B------:R-:W-:Y:S01]  /*7020*/  R2UR UR27, R23 ;  /* 0x00000000171b72ca */ /* 0x000fe200000e0000 */
[----:B------:R-:W-:Y:S01]  /*7030*/  IMAD.SHL.U32 R13, R13, 0x800, RZ ;  /* 0x000008000d0d7824 */ /* 0x000fe200078e00ff */
[----:B------:R-:W-:Y:S01]  /*7040*/  R2UR UR28, R6 ;  /* 0x00000000061c72ca */ /* 0x000fe200000e0000 */
[----:B------:R-:W-:Y:S01]  /*7050*/  UIADD3 UR6, UP0, UR30, 0xf0, URZ ;  /* 0x000000f01e067890 */ /* 0x000fe2000ff1e03f */
[----:B------:R-:W-:Y:S01]  /*7060*/  R2UR UR26, R19 ;  /* 0x00000000131a72ca */ /* 0x000fe200000e0000 */
[--C-:B------:R-:W-:Y:S01]  /*7070*/  IMAD R13, R13, 0x2, R24.reuse ;  /* 0x000000020d0d7824 */ /* 0x100fe200078e0218 */
[----:B------:R-:W-:Y:S01]  /*7080*/  R2UR UR18, R25 ;  /* 0x00000000191272ca */ /* 0x000fe200000e0000 */
[----:B------:R-:W-:Y:S01]  /*7090*/  IMAD R24, R7, 0x4000, R24 ;  /* 0x0000400007187824 */ /* 0x000fe200078e0218 */
[----:B------:R-:W-:Y:S01]  /*70a0*/  UIADD3 UR32, UP1, UR30, 0x1f0, URZ ;  /* 0x000001f01e207890 */ /* 0x000fe2000ff3e03f */
[----:B------:R-:W-:Y:S01]  /*70b0*/  R2UR UR10, R21 ;  /* 0x00000000150a72ca */ /* 0x000fe200000e0000 */
[----:B------:R-:W-:Y:S01]  /*70c0*/  UIADD3.X UR7, URZ, UR31, URZ, UP0, !UPT ;  /* 0x0000001f3f077290 */ /* 0x000fe200087fe43f */
[----:B------:R-:W-:Y:S01]  /*70d0*/  R2UR UR16, R13 ;  /* 0x000000000d1072ca */ /* 0x000fe200000e0000 */
[----:B------:R-:W-:Y:S01]  /*70e0*/  VIADD R7, R7, 0x1 ;  /* 0x0000000107077836 */ /* 0x000fe20000000000 */
[----:B------:R-:W-:Y:S01]  /*70f0*/  R2UR UR8, R24 ;  /* 0x00000000180872ca */ /* 0x000fe200000e0000 */
[----:B------:R-:W-:Y:S01]  /*7100*/  UIADD3.X UR33, URZ, UR31, URZ, UP1, !UPT ;  /* 0x0000001f3f217290 */ /* 0x000fe20008ffe43f */
[----:B------:R-:W-:Y:S01]  /*7110*/  R2UR UR11, R15 ;  /* 0x000000000f0b72ca */ /* 0x000fe200000e0000 */
[----:B------:R-:W-:Y:S01]  /*7120*/  UMOV UR22, 0x30000 ;  /* 0x0003000000167882 */ /* 0x000fe20000000000 */
[----:B------:R-:W-:Y:S01]  /*7130*/  ISETP.GT.AND P1, PT, R4, 0x1, PT ;  /* 0x000000010400780c */ /* 0x000fe20003f24270 */
[----:B------:R-:W-:Y:S01]  /*7140*/  UMOV UR14, 0x0 ;  /* 0x00000000000e7882 */ /* 0x000fe20000000000 */
[----:B------:R-:W-:Y:S01]  /*7150*/  ISETP.NE.AND P0, PT, R7, 0x2, PT ;  /* 0x000000020700780c */ /* 0x000fe20003f05270 */
[----:B------:R-:W-:Y:S01]  /*7160*/  UMOV UR15, 0x10000000 ;  /* 0x10000000000f7882 */ /* 0x000fe20000000000 */
[----:B------:R-:W-:Y:S01]  /*7170*/  UMOV UR17, UR25 ;  /* 0x0000001900117c82 */ /* 0x000fe20008000000 */
[----:B------:R-:W-:Y:S01]  /*7180*/  UMOV UR19, UR27 ;  /* 0x0000001b00137c82 */ /* 0x000fe20008000000 */
[----:B------:R-:W-:Y:S01]  /*7190*/  UMOV UR20, UR28 ;  /* 0x0000001c00147c82 */ /* 0x000fe20008000000 */
[----:B------:R-:W-:Y:S01]  /*71a0*/  UIADD3 UR24, UR16, 0x100, URZ ;  /* 0x0000010010187890 */ /* 0x000fe2000fffe03f */
[----:B------:R-:W-:Y:S01]  /*71b0*/  SEL R14, RZ, 0x1, P0 ;  /* 0x00000001ff0e7807 */ /* 0x000fe20000000000 */
[----:B------:R-:W-:Y:S01]  /*71c0*/  UIADD3 UR16, UR16, 0x2100, URZ ;  /* 0x0000210010107890 */ /* 0x000fe2000fffe03f */
[----:B------:R-:W-:Y:S01]  /*71d0*/  VIADD R21, R21, 0x40 ;  /* 0x0000004015157836 */ /* 0x000fe20000000000 */
[----:B------:R-:W-:Y:S01]  /*71e0*/  UIADD3 UR8, UR8, 0x8100, URZ ;  /* 0x0000810008087890 */ /* 0x000fe2000fffe03f */
[----:B------:R-:W-:Y:S01]  /*71f0*/  LOP3.LUT R5, R5, R14, RZ, 0x3c, !PT ;  /* 0x0000000e05057212 */ /* 0x000fe200078e3cff */
[----:B------:R-:W-:Y:S01]  /*7200*/  UMOV UR9, UR25 ;  /* 0x0000001900097c82 */ /* 0x000fe20008000000 */
[----:B------:R-:W-:Y:S01]  /*7210*/  UMOV UR12, UR28 ;  /* 0x0000001c000c7c82 */ /* 0x000fe20008000000 */
[----:B------:R-:W-:Y:S01]  /*7220*/  VIADD R23, R23, 0x40 ;  /* 0x0000004017177836 */ /* 0x000fe20000000000 */
[----:B------:R0:W-:Y:S01]  /*7230*/  UTMALDG.3D.MULTICAST [UR24], [UR6], UR22, desc[UR14] ;  /* 0x00000e18060073b4 */ /* 0x0001e20008011816 */
[----:B------:R-:W-:Y:S01]  /*7240*/  SEL R7, R7, RZ, P0 ;  /* 0x000000ff07077207 */ /* 0x000fe20000000000 */
[----:B------:R0:W-:Y:S02]  /*7250*/  UTMALDG.3D.MULTICAST [UR16], [UR6], UR22, desc[UR14] ;  /* 0x00000e10060073b4 */ /* 0x0001e40008011816 */
[----:B------:R0:W-:Y:S02]  /*7260*/  UTMALDG.3D [UR8], [UR32], desc[UR14] ;  /* 0x00000e08200075b4 */ /* 0x0001e40008011000 */
[----:B0-----:R-:W-:Y:S05]  /*7270*/  @P1 BRA `(.L_x_172) ;  /* 0xfffffffc00241947 */ /* 0x001fea000383ffff */
.L_x_169:
[----:B------:R-:W-:Y:S05]  /*7280*/  BSYNC B1 ;  /* 0x0000000000017941 */ /* 0x000fea0003800000 */
.L_x_168:
[----:B------:R-:W-:Y:S01]  /*7290*/  LOP3.LUT P1, RZ, R3, 0xff, RZ, 0xc0, !PT ;  /* 0x000000ff03ff7812 */ /* 0x000fe2000782c0ff */
[----:B------:R-:W-:Y:S01]  /*72a0*/  IMAD.IADD R9, R8, 0x1, R9 ;  /* 0x0000000108097824 */ /* 0x000fe200078e0209 */
[----:B------:R-:W-:Y:S01]  /*72b0*/  IADD3 R16, P2, R16, UR36, RZ ;  /* 0x0000002410107c10 */ /* 0x000fe2000ff5e0ff */
[----:B------:R-:W-:Y:S01]  /*72c0*/  ULDC.64 UR6, c[0x0][0x650] ;  /* 0x0001940000067ab9 */ /* 0x000fe20000000a00 */
[----:B------:R-:W-:Y:S01]  /*72d0*/  BSSY B1, `(.L_x_173) ;  /* 0x000006c000017945 */ /* 0x000fe20003800000 */
[----:B------:R-:W-:Y:S01]  /*72e0*/  IMAD.MOV.U32 R19, RZ, RZ, -0x1 ;  /* 0xffffffffff137424 */ /* 0x000fe200078e00ff */
[----:B------:R-:W-:Y:S01]  /*72f0*/  SHF.R.U32.HI R3, RZ, 0x1, R9 ;  /* 0x00000001ff037819 */ /* 0x000fe20000011609 */
[----:B------:R-:W-:Y:S01]  /*7300*/  IMAD.MOV.U32 R13, RZ, RZ, -0x1 ;  /* 0xffffffffff0d7424 */ /* 0x000fe200078e00ff */
[----:B------:R-:W-:Y:S01]  /*7310*/  ISETP.GT.U32.AND P0, PT, R9, 0x1, PT ;  /* 0x000000010900780c */ /* 0x000fe20003f04070 */
[----:B------:R-:W-:Y:S01]  /*7320*/  IMAD.MOV.U32 R6, RZ, RZ, -0x1 ;  /* 0xffffffffff067424 */ /* 0x000fe200078e00ff */
[----:B------:R-:W-:-:S02]  /*7330*/  LOP3.LUT R3, R3, 0x1, RZ, 0xc0, !PT ;  /* 0x0000000103037812 */ /* 0x000fc400078ec0ff */
[----:B------:R-:W-:Y:S01]  /*7340*/  ISETP.LT.U32.AND P0, PT, R8, 0x2, P0 ;  /* 0x000000020800780c */ /* 0x000fe20000701070 */
[----:B------:R-:W0:Y:S01]  /*7350*/  @P1 S2R R5, SR_CgaCtaId ;  /* 0x0000000000051919 */ /* 0x000e220000008800 */
[----:B------:R-:W-:Y:S02]  /*7360*/  @P1 MOV R4, 0x400 ;  /* 0x0000040000041802 */ /* 0x000fe40000000f00 */
[----:B------:R-:W-:Y:S02]  /*7370*/  IADD3.X R17, R17, UR42, RZ, P2, !PT ;  /* 0x0000002a11117c10 */ /* 0x000fe400097fe4ff */
[----:B------:R-:W-:Y:S02]  /*7380*/  ISETP.GE.U32.AND P2, PT, R16, UR6, PT ;  /* 0x0000000610007c0c */ /* 0x000fe4000bf46070 */
[----:B------:R-:W-:Y:S02]  /*7390*/  LOP3.LUT R9, R9, 0x1, RZ, 0xc0, !PT ;  /* 0x0000000109097812 */ /* 0x000fe400078ec0ff */
[----:B0-----:R-:W-:-:S04]  /*73a0*/  @P1 LEA R4, R5, R4, 0x18 ;  /* 0x0000000405041211 */ /* 0x001fc800078ec0ff */
[----:B------:R0:W-:Y:S01]  /*73b0*/  @P1 SYNCS.ARRIVE.TRANS64.A1T0 RZ, [R4+URZ+0x38], RZ ;  /* 0x000038ff04ff19a7 */ /* 0x0001e2000810003f */
[----:B------:R-:W-:Y:S02]  /*73c0*/  ISETP.NE.U32.AND P1, PT, R3, 0x1, PT ;  /* 0x000000010300780c */ /* 0x000fe40003f25070 */
[----:B------:R-:W-:Y:S02]  /*73d0*/  SEL R3, RZ, 0x1, !P0 ;  /* 0x00000001ff037807 */ /* 0x000fe40004000000 */
[----:B------:R-:W-:Y:S02]  /*73e0*/  ISETP.GE.U32.AND.EX P0, PT, R17, UR7, PT, P2 ;  /* 0x0000000711007c0c */ /* 0x000fe4000bf06120 */
[----:B------:R-:W-:-:S04]  /*73f0*/  ISETP.GT.U32.AND P1, PT, R8, 0x1, !P1 ;  /* 0x000000010800780c */ /* 0x000fc80004f24070 */
[----:B0-----:R-:W-:-:S04]  /*7400*/  SEL R4, RZ, 0x1, !P1 ;  /* 0x00000001ff047807 */ /* 0x001fc80004800000 */
[--C-:B------:R-:W-:Y:S02]  /*7410*/  LOP3.LUT R10, R4, R10, R3.reuse, 0x96, !PT ;  /* 0x0000000a040a7212 */ /* 0x100fe400078e9603 */
[----:B------:R-:W-:Y:S02]  /*7420*/  PRMT R4, RZ, 0x7610, R4 ;  /* 0x00007610ff047816 */ /* 0x000fe40000000004 */
[----:B------:R-:W-:Y:S01]  /*7430*/  PRMT R3, RZ, 0x7610, R3 ;  /* 0x00007610ff037816 */ /* 0x000fe20000000003 */
[----:B------:R-:W-:Y:S06]  /*7440*/  @P0 BRA `(.L_x_174) ;  /* 0x0000000400500947 */ /* 0x000fec0003800000 */
[----:B------:R-:W0:Y:S01]  /*7450*/  S2R R15, SR_CTAID.X ;  /* 0x00000000000f7919 */ /* 0x000e220000002500 */
[----:B------:R-:W-:Y:S01]  /*7460*/  ULDC.64 UR6, c[0x0][0x628] ;  /* 0x00018a0000067ab9 */ /* 0x000fe20000000a00 */
[----:B------:R-:W1:Y:S01]  /*7470*/  LDC R20, c[0x0][0x144] ;  /* 0x00005100ff147b82 */ /* 0x000e620000000800 */
[----:B------:R-:W-:Y:S01]  /*7480*/  ISETP.NE.U32.AND P0, PT, RZ, UR6, PT ;  /* 0x00000006ff007c0c */ /* 0x000fe2000bf05070 */
[----:B------:R-:W2:Y:S01]  /*7490*/  S2R R13, SR_CTAID.Y ;  /* 0x00000000000d7919 */ /* 0x000ea20000002600 */
[----:B------:R-:W-:Y:S01]  /*74a0*/  ULDC UR8, c[0x0][0x150] ;  /* 0x0000540000087ab9 */ /* 0x000fe20000000800 */
[----:B------:R-:W-:Y:S01]  /*74b0*/  ULDC UR9, c[0x0][0x630] ;  /* 0x00018c0000097ab9 */ /* 0x000fe20000000800 */
[----:B------:R-:W-:Y:S01]  /*74c0*/  ISETP.NE.AND.EX P0, PT, RZ, UR7, PT, P0 ;  /* 0x00000007ff007c0c */ /* 0x000fe2000bf05300 */
[----:B------:R-:W-:Y:S01]  /*74d0*/  IMAD.MOV.U32 R4, RZ, RZ, R16 ;  /* 0x000000ffff047224 */ /* 0x000fe200078e0010 */
[----:B0-----:R-:W-:-:S05]  /*74e0*/  I2FP.F32.U32 R5, R15 ;  /* 0x0000000f00057245 */ /* 0x001fca0000201000 */
[----:B------:R-:W-:Y:S01]  /*74f0*/  FMUL R21, R5, UR8 ;  /* 0x0000000805157c20 */ /* 0x000fe20008400000 */
[----:B------:R-:W-:-:S05]  /*7500*/  IMAD.MOV.U32 R5, RZ, RZ, R17 ;  /* 0x000000ffff057224 */ /* 0x000fca00078e0011 */
[----:B--2---:R-:W-:Y:S05]  /*7510*/  @!P0 BRA `(.L_x_175) ;  /* 0x0000000000288947 */ /* 0x004fea0003800000 */
[----:B------:R-:W-:Y:S02]  /*7520*/  ULDC UR8, c[0x0][0x634] ;  /* 0x00018d0000087ab9 */ /* 0x000fe40000000800 */
[----:B------:R-:W-:-:S05]  /*7530*/  IADD3 R5, P0, R16, UR8, RZ ;  /* 0x0000000810057c10 */ /* 0x000fca000ff1e0ff */
[----:B------:R-:W-:-:S04]  /*7540*/  IMAD.X R19, RZ, RZ, R17, P0 ;  /* 0x000000ffff137224 */ /* 0x000fc800000e0611 */
[----:B------:R-:W-:-:S04]  /*7550*/  IMAD.WIDE.U32 R6, R19, UR6, RZ ;  /* 0x0000000613067c25 */ /* 0x000fc8000f8e00ff */
[----:B------:R-:W-:-:S04]  /*7560*/  IMAD.WIDE.U32 R6, P0, R5, UR7, R6 ;  /* 0x0000000705067c25 */ /* 0x000fc8000f800006 */
[----:B------:R-:W-:-:S04]  /*7570*/  IMAD.WIDE.U32 R4, R5, UR6, RZ ;  /* 0x0000000605047c25 */ /* 0x000fc8000f8e00ff */
[----:B------:R-:W-:Y:S01]  /*7580*/  IMAD.MOV.U32 R4, RZ, RZ, R7 ;  /* 0x000000ffff047224 */ /* 0x000fe200078e0007 */
[----:B------:R-:W-:Y:S01]  /*7590*/  IADD3 RZ, P1, R5, R6, RZ ;  /* 0x0000000605ff7210 */ /* 0x000fe20007f3e0ff */
[----:B------:R-:W-:-:S04]  /*75a0*/  IMAD.X R5, RZ, RZ, RZ, P0 ;  /* 0x000000ffff057224 */ /* 0x000fc800000e06ff */
[----:B------:R-:W-:-:S08]  /*75b0*/  IMAD.WIDE.U32.X R4, R19, UR7, R4, P1 ;  /* 0x0000000713047c25 */ /* 0x000fd000088e0404 */
.L_x_175:
[--C-:B------:R-:W-:Y:S01]  /*75c0*/  SHF.R.U64 R14, R4, UR9, R5.reuse ;  /* 0x00000009040e7c19 */ /* 0x100fe20008001205 */
[----:B------:R-:W0:Y:S01]  /*75d0*/  F2I.U32.TRUNC.NTZ R21, R21 ;  /* 0x0000001500157305 */ /* 0x000e22000020f000 */
[----:B------:R-:W-:Y:S01]  /*75e0*/  SHF.R.U32.HI R4, RZ, UR9, R5 ;  /* 0x00000009ff047c19 */ /* 0x000fe20008011605 */
[----:B------:R-:W-:Y:S01]  /*75f0*/  ULDC.64 UR6, c[0x0][0x620] ;  /* 0x0001880000067ab9 */ /* 0x000fe20000000a00 */
[----:B------:R-:W-:Y:S01]  /*7600*/  IADD3 R7, P0, RZ, -R14, RZ ;  /* 0x8000000eff077210 */ /* 0x000fe20007f1e0ff */
[----:B------:R-:W-:Y:S01]  /*7610*/  ULDC.64 UR8, c[0x0][0x640] ;  /* 0x0001900000087ab9 */ /* 0x000fe20000000a00 */
[----:B------:R-:W2:Y:S03]  /*7620*/  LDC R22, c[0x0][0x148] ;  /* 0x00005200ff167b82 */ /* 0x000ea60000000800 */
[----:B------:R-:W-:Y:S01]  /*7630*/  IMAD.X R4, RZ, RZ, ~R4, P0 ;  /* 0x000000ffff047224 */ /* 0x000fe200000e0e04 */
[----:B------:R-:W-:-:S03]  /*7640*/  ISETP.NE.U32.AND P0, PT, RZ, UR8, PT ;  /* 0x00000008ff007c0c */ /* 0x000fc6000bf05070 */
[----:B------:R-:W-:Y:S01]  /*7650*/  IMAD R6, R4, UR6, RZ ;  /* 0x0000000604067c24 */ /* 0x000fe2000f8e02ff */
[----:B------:R-:W-:Y:S01]  /*7660*/  ISETP.NE.AND.EX P0, PT, RZ, UR9, PT, P0 ;  /* 0x00000009ff007c0c */ /* 0x000fe2000bf05300 */
[----:B------:R-:W-:Y:S01]  /*7670*/  IMAD.WIDE.U32 R4, R7, UR6, R16 ;  /* 0x0000000607047c25 */ /* 0x000fe2000f8e0010 */
[----:B------:R-:W-:-:S03]  /*7680*/  ULDC UR6, c[0x0][0x618] ;  /* 0x0001860000067ab9 */ /* 0x000fc60000000800 */
[----:B------:R-:W-:Y:S01]  /*7690*/  IMAD R7, R7, UR7, R6 ;  /* 0x0000000707077c24 */ /* 0x000fe2000f8e0206 */
[----:B------:R-:W-:Y:S01]  /*76a0*/  ULDC UR7, c[0x0][0x154] ;  /* 0x0000550000077ab9 */ /* 0x000fe20000000800 */
[----:B0-----:R-:W-:Y:S02]  /*76b0*/  IMAD.MOV R6, RZ, RZ, -R21 ;  /* 0x000000ffff067224 */ /* 0x001fe400078e0a15 */
[----:B------:R-:W-:Y:S02]  /*76c0*/  IMAD.IADD R5, R5, 0x1, R7 ;  /* 0x0000000105057824 */ /* 0x000fe400078e0207 */
[----:B-1----:R-:W-:Y:S01]  /*76d0*/  IMAD R15, R20, R6, R15 ;  /* 0x00000006140f7224 */ /* 0x002fe200078e020f */
[----:B------:R-:W-:Y:S02]  /*76e0*/  I2FP.F32.U32 R6, R13 ;  /* 0x0000000d00067245 */ /* 0x000fe40000201000 */
[--C-:B------:R-:W-:Y:S02]  /*76f0*/  SHF.R.U64 R19, R4, UR6, R5.reuse ;  /* 0x0000000604137c19 */ /* 0x100fe40008001205 */
[----:B------:R-:W-:Y:S01]  /*7700*/  SHF.R.U32.HI R4, RZ, UR6, R5 ;  /* 0x00000006ff047c19 */ /* 0x000fe20008011605 */
[----:B------:R-:W-:Y:S01]  /*7710*/  FMUL R6, R6, UR7 ;  /* 0x0000000706067c20 */ /* 0x000fe20008400000 */
[----:B------:R-:W-:-:S02]  /*7720*/  ULDC UR6, c[0x0][0x608] ;  /* 0x0001820000067ab9 */ /* 0x000fc40000000800 */
[--C-:B------:R-:W-:Y:S01]  /*7730*/  SHF.R.U64 R21, R19, UR6, R4.reuse ;  /* 0x0000000613157c19 */ /* 0x100fe20008001204 */
[----:B------:R0:W1:Y:S01]  /*7740*/  F2I.U32.TRUNC.NTZ R24, R6 ;  /* 0x0000000600187305 */ /* 0x000062000020f000 */
[----:B------:R-:W-:Y:S01]  /*7750*/  SHF.R.U32.HI R4, RZ, UR6, R4 ;  /* 0x00000006ff047c19 */ /* 0x000fe20008011604 */
[----:B------:R-:W-:-:S03]  /*7760*/  ULDC UR6, c[0x0][0x658] ;  /* 0x0001960000067ab9 */ /* 0x000fc60000000800 */
[--C-:B------:R-:W-:Y:S02]  /*7770*/  SHF.R.U64 R20, R21, UR6, R4.reuse ;  /* 0x0000000615147c19 */ /* 0x100fe40008001204 */
[----:B------:R-:W-:-:S03]  /*7780*/  SHF.R.U32.HI R23, RZ, UR6, R4 ;  /* 0x00000006ff177c19 */ /* 0x000fc60008011604 */
[----:B------:R-:W-:Y:S02]  /*7790*/  IMAD.MOV.U32 R4, RZ, RZ, R20 ;  /* 0x000000ffff047224 */ /* 0x000fe400078e0014 */
[----:B------:R-:W-:Y:S01]  /*77a0*/  IMAD.MOV.U32 R5, RZ, RZ, R23 ;  /* 0x000000ffff057224 */ /* 0x000fe200078e0017 */
[----:B0-----:R-:W-:Y:S06]  /*77b0*/  @!P0 BRA `(.L_x_176) ;  /* 0x0000000000288947 */ /* 0x001fec0003800000 */
        /* <DEDUP_REMOVED lines=10> */
.L_x_176:
[----:B------:R-:W-:Y:S01]  /*7860*/  ISETP.NE.AND P0, PT, R2, 0x1, PT ;  /* 0x000000010200780c */ /* 0x000fe20003f05270 */
[----:B------:R-:W-:Y:S01]  /*7870*/  ULDC UR6, c[0x0][0x648] ;  /* 0x0001920000067ab9 */ /* 0x000fe20000000800 */
[----:B------:R-:W-:Y:S01]  /*7880*/  LOP3.LUT R21, R21, UR13, RZ, 0xc0, !PT ;  /* 0x0000000d15157c12 */ /* 0x000fe2000f8ec0ff */
[----:B-1----:R-:W-:Y:S01]  /*7890*/  IMAD.MOV R24, RZ, RZ, -R24 ;  /* 0x000000ffff187224 */ /* 0x002fe200078e0a18 */
[----:B------:R-:W-:Y:S01]  /*78a0*/  SHF.R.U64 R4, R4, UR6, R5 ;  /* 0x0000000604047c19 */ /* 0x000fe20008001205 */
[----:B------:R-:W-:Y:S01]  /*78b0*/  ULDC UR6, c[0x0][0x638] ;  /* 0x00018e0000067ab9 */ /* 0x000fe20000000800 */
[----:B------:R-:W-:Y:S01]  /*78c0*/  LOP3.LUT R19, R19, UR5, RZ, 0xc0, !PT ;  /* 0x0000000513137c12 */ /* 0x000fe2000f8ec0ff */
[----:B------:R-:W-:Y:S01]  /*78d0*/  ULDC UR7, c[0x0][0x610] ;  /* 0x0001840000077ab9 */ /* 0x000fe20000000800 */
[----:B------:R-:W-:Y:S02]  /*78e0*/  IMAD.MOV.U32 R6, RZ, RZ, R14 ;  /* 0x000000ffff067224 */ /* 0x000fe400078e000e */
[----:B------:R-:W-:-:S02]  /*78f0*/  IMAD.MOV R5, RZ, RZ, -R4 ;  /* 0x000000ffff057224 */ /* 0x000fc400078e0a04 */
[----:B------:R-:W-:Y:S02]  /*7900*/  IMAD R4, R4, UR21, R21 ;  /* 0x0000001504047c24 */ /* 0x000fe4000f8e0215 */
[----:B--2---:R-:W-:Y:S02]  /*7910*/  @P0 IMAD R15, R22, R24, R13 ;  /* 0x00000018160f0224 */ /* 0x004fe400078e020d */
[----:B------:R-:W-:Y:S01]  /*7920*/  IMAD R20, R5, UR6, R20 ;  /* 0x0000000605147c24 */ /* 0x000fe2000f8e0214 */
[----:B------:R-:W-:Y:S01]  /*7930*/  ULDC UR6, c[0x0][0x600] ;  /* 0x0001800000067ab9 */ /* 0x000fe20000000800 */
[----:B------:R-:W-:Y:S02]  /*7940*/  IMAD R15, R4, UR7, R15 ;  /* 0x00000007040f7c24 */ /* 0x000fe4000f8e020f */
[----:B------:R-:W-:Y:S02]  /*7950*/  IMAD R20, R20, UR6, R19 ;  /* 0x0000000614147c24 */ /* 0x000fe4000f8e0213 */
[----:B------:R-:W-:-:S03]  /*7960*/  IMAD.MOV.U32 R4, RZ, RZ, 0x1 ;  /* 0x00000001ff047424 */ /* 0x000fc600078e00ff */
[----:B------:R-:W-:Y:S02]  /*7970*/  SEL R13, R20, R15, !P0 ;  /* 0x0000000f140d7207 */ /* 0x000fe40004000000 */
[----:B------:R-:W-:-:S07]  /*7980*/  SEL R19, R15, R20, !P0 ;  /* 0x000000140f137207 */ /* 0x000fce0004000000 */
.L_x_174:
[----:B------:R-:W-:Y:S05]  /*7990*/  BSYNC B1 ;  /* 0x0000000000017941 */ /* 0x000fea0003800000 */
.L_x_173:
[----:B------:R-:W-:-:S13]  /*79a0*/  LOP3.LUT P0, RZ, R4, 0xff, RZ, 0xc0, !PT ;  /* 0x000000ff04ff7812 */ /* 0x000fda000780c0ff */
[----:B------:R-:W-:Y:S05]  /*79b0*/  @P0 BRA `(.L_x_177) ;  /* 0xfffffff400140947 */ /* 0x000fea000383ffff */
[----:B------:R-:W-:Y:S05]  /*79c0*/  BSYNC B0 ;  /* 0x0000000000007941 */ /* 0x000fea0003800000 */
.L_x_166:
[----:B------:R-:W-:-:S03]  /*79d0*/  UMOV UR6, 0xffffffff ;  /* 0xffffffff00067882 */ /* 0x000fc60000000000 */
[----:B------:R-:W-:Y:S05]  /*79e0*/  BRA.DIV UR6, `(.L_x_178) ;  /* 0x0000000206cc7947 */ /* 0x000fea000b800000 */
[----:B------:R-:W-:-:S13]  /*79f0*/  ELECT P6, URZ, PT ;  /* 0x00000000003f782f */ /* 0x000fda00038c0000 */
.L_x_190:
[----:B------:R-:W-:Y:S04]  /*7a00*/  BSSY B0, `(.L_x_179) ;  /* 0x0000019000007945 */ /* 0x000fe80003800000 */
[----:B------:R-:W-:Y:S05]  /*7a10*/  @!P6 BRA `(.L_x_180) ;  /* 0x00000000005ce947 */ /* 0x000fea0003800000 */
[----:B------:R-:W-:-:S04]  /*7a20*/  LOP3.LUT R18, R18, 0x2, RZ, 0xfc, !PT ;  /* 0x0000000212127812 */ /* 0x000fc800078efcff */
[----:B------:R-:W-:-:S13]  /*7a30*/  ISETP.NE.AND P0, PT, R18, 0x3, PT ;  /* 0x000000031200780c */ /* 0x000fda0003f05270 */
[----:B------:R-:W-:Y:S05]  /*7a40*/  @!P0 BRA `(.L_x_181) ;  /* 0x0000000000048947 */ /* 0x000fea0003800000 */
[----:B------:R-:W-:Y:S01]  /*7a50*/  BPT.TRAP 0x1 ;  /* 0x000000040000795c */ /* 0x000fe20000300000 */
.L_x_181:
[----:B------:R-:W0:Y:S01]  /*7a60*/  S2R R3, SR_CgaCtaId ;  /* 0x0000000000037919 */ /* 0x000e220000008800 */
[----:B------:R-:W-:Y:S02]  /*7a70*/  MOV R0, 0x400 ;  /* 0x0000040000007802 */ /* 0x000fe40000000f00 */
[----:B------:R-:W-:Y:S02]  /*7a80*/  SHF.L.U32 R2, R10, 0x1f, RZ ;  /* 0x0000001f0a027819 */ /* 0x000fe400000006ff */
[----:B0-----:R-:W-:-:S05]  /*7a90*/  LEA R0, R3, R0, 0x18 ;  /* 0x0000000003007211 */ /* 0x001fca00078ec0ff */
[----:B------:R-:W-:-:S04]  /*7aa0*/  VIADD R0, R0, 0x10 ;  /* 0x0000001000007836 */ /* 0x000fc80000000000 */
[C---:B------:R-:W-:Y:S02]  /*7ab0*/  IMAD R5, R9.reuse, 0x8, R0 ;  /* 0x0000000809057824 */ /* 0x040fe400078e0200 */
[----:B------:R-:W-:Y:S02]  /*7ac0*/  VIADD R9, R9, 0x1 ;  /* 0x0000000109097836 */ /* 0x000fe40000000000 */
[----:B------:R-:W0:Y:S03]  /*7ad0*/  SYNCS.PHASECHK.TRANS64.TRYWAIT P0, [R5+URZ], R2 ;  /* 0x00000002050075a7 */ /* 0x000e26000800017f */
[----:B------:R-:W-:-:S04]  /*7ae0*/  ISETP.NE.AND P1, PT, R9, 0x2, PT ;  /* 0x000000020900780c */ /* 0x000fc80003f25270 */
[----:B------:R-:W-:Y:S02]  /*7af0*/  SEL R3, RZ, 0x1, P1 ;  /* 0x00000001ff037807 */ /* 0x000fe40000800000 */
[----:B------:R-:W-:Y:S02]  /*7b00*/  SEL R9, R9, RZ, P1 ;  /* 0x000000ff09097207 */ /* 0x000fe40000800000 */
[----:B------:R-:W-:Y:S01]  /*7b10*/  LOP3.LUT R3, R10, R3, RZ, 0x3c, !PT ;  /* 0x000000030a037212 */ /* 0x000fe200078e3cff */
[----:B0-----:R-:W-:Y:S06]  /*7b20*/  @!P0 BRA `(.L_x_182) ;  /* 0x00000000009c8947 */ /* 0x001fec0003800000 */
.L_x_191:
[----:B------:R-:W-:Y:S01]  /*7b30*/  IMAD R9, R9, 0x8, R0 ;  /* 0x0000000809097824 */ /* 0x000fe200078e0200 */
[----:B------:R-:W-:-:S07]  /*7b40*/  SHF.L.U32 R0, R3, 0x1f, RZ ;  /* 0x0000001f03007819 */ /* 0x000fce00000006ff */
.L_x_183:
[----:B-1----:R1:W2:Y:S02]  /*7b50*/  SYNCS.PHASECHK.TRANS64.TRYWAIT P0, [R9+URZ], R0 ;  /* 0x00000000090075a7 */ /* 0x0022a4000800017f */
[----:B--2---:R-:W-:Y:S05]  /*7b60*/  @!P0 NANOSLEEP.SYNCS 0x989680 ;  /* 0x009896800000895d */ /* 0x004fea0003900000 */
[----:B------:R-:W2:Y:S02]  /*7b70*/  @!P0 SYNCS.PHASECHK.TRANS64 P0, [R9+URZ], R0 ;  /* 0x00000000090085a7 */ /* 0x000ea4000800007f */
[----:B--2---:R-:W-:Y:S05]  /*7b80*/  @!P0 BRA `(.L_x_183) ;  /* 0xfffffffc00f08947 */ /* 0x004fea000383ffff */
.L_x_180:
[----:B------:R-:W-:Y:S05]  /*7b90*/  BSYNC B0 ;  /* 0x0000000000007941 */ /* 0x000fea0003800000 */
.L_x_179:
[----:B------:R-:W-:Y:S05]  /*7ba0*/  EXIT ;  /* 0x000000000000794d */ /* 0x000fea0003800000 */
.L_x_21:
[----:B-1----:R1:W2:Y:S02]  /*7bb0*/  SYNCS.PHASECHK.TRANS64.TRYWAIT P1, [R3+URZ], R0 ;  /* 0x00000000030075a7 */ /* 0x0022a4000802017f */
[----:B--2---:R-:W-:Y:S05]  /*7bc0*/  @!P1 NANOSLEEP.SYNCS 0x989680 ;  /* 0x009896800000995d */ /* 0x004fea0003900000 */
[----:B------:R-:W2:Y:S02]  /*7bd0*/  @!P1 SYNCS.PHASECHK.TRANS64 P1, [R3+URZ], R0 ;  /* 0x00000000030095a7 */ /* 0x000ea4000802007f */
[----:B--2---:R-:W-:Y:S05]  /*7be0*/  @!P1 BRA `(.L_x_21) ;  /* 0xfffffffc00f09947 */ /* 0x004fea000383ffff */
[----:B------:R-:W-:Y:S05]  /*7bf0*/  BRA `(.L_x_20) ;  /* 0xffffff9800bc7947 */ /* 0x000fea000383ffff */
.L_x_26:
[----:B-1----:R1:W2:Y:S02]  /*7c00*/  SYNCS.PHASECHK.TRANS64.TRYWAIT P1, [R5+URZ], R4 ;  /* 0x00000004050075a7 */ /* 0x0022a4000802017f */
[----:B--2---:R-:W-:Y:S05]  /*7c10*/  @!P1 NANOSLEEP.SYNCS 0x989680 ;  /* 0x009896800000995d */ /* 0x004fea0003900000 */
[----:B------:R-:W2:Y:S02]  /*7c20*/  @!P1 SYNCS.PHASECHK.TRANS64 P1, [R5+URZ], R4 ;  /* 0x00000004050095a7 */ /* 0x000ea4000802007f */
[----:B--2---:R-:W-:Y:S05]  /*7c30*/  @!P1 BRA `(.L_x_26) ;  /* 0xfffffffc00f09947 */ /* 0x004fea000383ffff */
[----:B------:R-:W-:Y:S05]  /*7c40*/  BRA `(.L_x_25) ;  /* 0xffffff9c00987947 */ /* 0x000fea000383ffff */
.L_x_167:
[----:B------:R-:W-:Y:S01]  /*7c50*/  BSSY B1, `(.L_x_184) ;  /* 0x0000006000017945 */ /* 0x000fe20003800000 */
[----:B------:R-:W-:-:S07]  /*7c60*/  IMAD.MOV.U32 R15, RZ, RZ, -0x1 ;  /* 0xffffffffff0f7424 */ /* 0x000fce00078e00ff */
[----:B------:R-:W-:Y:S05]  /*7c70*/  WARPSYNC.COLLECTIVE R15, `(.L_x_185) ;  /* 0x000000000f0c7348 */ /* 0x000fea0003c00000 */
[----:B------:R-:W-:Y:S02]  /*7c80*/  ELECT P6, UR62, PT ;  /* 0x00000000003e782f */ /* 0x000fe400038c0000 */
[----:B------:R-:W-:Y:S01]  /*7c90*/  MOV R14, UR62 ;  /* 0x0000003e000e7c02 */ /* 0x000fe20008000f00 */
[----:B------:R-:W-:Y:S10]  /*7ca0*/  ENDCOLLECTIVE ;  /* 0x000000000000791b */ /* 0x000ff40003800000 */
.L_x_185:
[----:B------:R-:W-:Y:S05]  /*7cb0*/  BSYNC B1 ;  /* 0x0000000000017941 */ /* 0x000fea0003800000 */
.L_x_184:
[----:B------:R-:W-:Y:S05]  /*7cc0*/  BRA `(.L_x_186) ;  /* 0xfffffff0005c7947 */ /* 0x000fea000383ffff */
.L_x_170:
[----:B0-----:R0:W1:Y:S02]  /*7cd0*/  SYNCS.PHASECHK.TRANS64.TRYWAIT P0, [R20+URZ+0x10], R13 ;  /* 0x0000100d140075a7 */ /* 0x001064000800017f */
[----:B-1----:R-:W-:Y:S05]  /*7ce0*/  @!P0 NANOSLEEP.SYNCS 0x989680 ;  /* 0x009896800000895d */ /* 0x002fea0003900000 */
[----:B------:R-:W1:Y:S02]  /*7cf0*/  @!P0 SYNCS.PHASECHK.TRANS64 P0, [R20+URZ+0x10], R13 ;  /* 0x0000100d140085a7 */ /* 0x000e64000800007f */
[----:B-1----:R-:W-:Y:S05]  /*7d00*/  @!P0 BRA `(.L_x_170) ;  /* 0xfffffffc00f08947 */ /* 0x002fea000383ffff */
[----:B------:R-:W-:Y:S05]  /*7d10*/  BRA `(.L_x_187) ;  /* 0xfffffff000a07947 */ /* 0x000fea000383ffff */
.L_x_178:
[----:B------:R-:W-:Y:S01]  /*7d20*/  BSSY B0, `(.L_x_188) ;  /* 0x0000006000007945 */ /* 0x000fe20003800000 */
[----:B------:R-:W-:-:S07]  /*7d30*/  IMAD.MOV.U32 R15, RZ, RZ, -0x1 ;  /* 0xffffffffff0f7424 */ /* 0x000fce00078e00ff */
[----:B------:R-:W-:Y:S05]  /*7d40*/  WARPSYNC.COLLECTIVE R15, `(.L_x_189) ;  /* 0x000000000f0c7348 */ /* 0x000fea0003c00000 */
[----:B------:R-:W-:Y:S02]  /*7d50*/  ELECT P6, UR62, PT ;  /* 0x00000000003e782f */ /* 0x000fe400038c0000 */
[----:B------:R-:W-:Y:S01]  /*7d60*/  MOV R14, UR62 ;  /* 0x0000003e000e7c02 */ /* 0x000fe20008000f00 */
[----:B------:R-:W-:Y:S10]  /*7d70*/  ENDCOLLECTIVE ;  /* 0x000000000000791b */ /* 0x000ff40003800000 */
.L_x_189:
[----:B------:R-:W-:Y:S05]  /*7d80*/  BSYNC B0 ;  /* 0x0000000000007941 */ /* 0x000fea0003800000 */
.L_x_188:
[----:B------:R-:W-:Y:S05]  /*7d90*/  BRA `(.L_x_190) ;  /* 0xfffffffc00187947 */ /* 0x000fea000383ffff */
.L_x_182:
[----:B0-----:R0:W1:Y:S02]  /*7da0*/  SYNCS.PHASECHK.TRANS64.TRYWAIT P0, [R5+URZ], R2 ;  /* 0x00000002050075a7 */ /* 0x001064000800017f */
[----:B-1----:R-:W-:Y:S05]  /*7db0*/  @!P0 NANOSLEEP.SYNCS 0x989680 ;  /* 0x009896800000895d */ /* 0x002fea0003900000 */
[----:B------:R-:W1:Y:S02]  /*7dc0*/  @!P0 SYNCS.PHASECHK.TRANS64 P0, [R5+URZ], R2 ;  /* 0x00000002050085a7 */ /* 0x000e64000800007f */
[----:B-1----:R-:W-:Y:S05]  /*7dd0*/  @!P0 BRA `(.L_x_182) ;  /* 0xfffffffc00f08947 */ /* 0x002fea000383ffff */
[----:B------:R-:W-:Y:S05]  /*7de0*/  BRA `(.L_x_191) ;  /* 0xfffffffc00507947 */ /* 0x000fea000383ffff */
.L_x_192:
[----:B------:R-:W-:-:S00]  /*7df0*/  BRA `(.L_x_192) ;  /* 0xfffffffc00fc7947 */ /* 0x000fc0000383ffff */
[----:B------:R-:W-:-:S00]  /*7e00*/  NOP ;  /* 0x0000000000007918 */ /* 0x000fc00000000000 */
[----:B------:R-:W-:-:S00]  /*7e10*/  NOP ;  /* 0x0000000000007918 */ /* 0x000fc00000000000 */
[----:B------:R-:W-:-:S00]  /*7e20*/  NOP ;  /* 0x0000000000007918 */ /* 0x000fc00000000000 */
[----:B------:R-:W-:-:S00]  /*7e30*/  NOP ;  /* 0x0000000000007918 */ /* 0x000fc00000000000 */
[----:B------:R-:W-:-:S00]  /*7e40*/  NOP ;  /* 0x0000000000007918 */ /* 0x000fc00000000000 */
[----:B------:R-:W-:-:S00]  /*7e50*/  NOP ;  /* 0x0000000000007918 */ /* 0x000fc00000000000 */
[----:B------:R-:W-:-:S00]  /*7e60*/  NOP ;  /* 0x0000000000007918 */ /* 0x000fc00000000000 */
[----:B------:R-:W-:-:S00]  /*7e70*/  NOP ;  /* 0x0000000000007918 */ /* 0x000fc00000000000 */
.L_x_193:


//--------------------- .nv.global.init           --------------------------
	.section	.nv.global.init,"aw",@progbits
.nv.global.init:
	.type		$str$22,@object
	.size		$str$22,($str$23 - $str$22)
$str$22:
        /*0000*/ 	.byte	0x6b, 0x5f, 0x74, 0x69, 0x6c, 0x65, 0x5f, 0x63, 0x6f, 0x75, 0x6e, 0x74, 0x20, 0x3e, 0x3d, 0x20
        /*0010*/ 	.byte	0x31, 0x00
	.type		$str$23,@object
	.size		$str$23,(__unnamed_1 - $str$23)
$str$23:
        /*0012*/ 	.byte	0x2f, 0x74, 0x6d, 0x70, 0x2f, 0x63, 0x75, 0x74, 0x6c, 0x61, 0x73, 0x73, 0x5f, 0x73, 0x77, 0x65
        /*0022*/ 	.byte	0x65, 0x70, 0x5f, 0x73, 0x72, 0x63, 0x2f, 0x69, 0x6e, 0x63, 0x6c, 0x75, 0x64, 0x65, 0x2f, 0x63
        /*0032*/ 	.byte	0x75, 0x74, 0x6c, 0x61, 0x73, 0x73, 0x2f, 0x67, 0x65, 0x6d, 0x6d, 0x2f, 0x63, 0x6f, 0x6c, 0x6c
        /*0042*/ 	.byte	0x65, 0x63, 0x74, 0x69, 0x76, 0x65, 0x2f, 0x73, 0x6d, 0x39, 0x30, 0x5f, 0x6d, 0x6d, 0x61, 0x5f
        /*0052*/ 	.byte	0x74, 0x6d, 0x61, 0x5f, 0x67, 0x6d, 0x6d, 0x61, 0x5f, 0x73, 0x73, 0x5f, 0x77, 0x61, 0x72, 0x70
        /*0062*/ 	.byte	0x73, 0x70, 0x65, 0x63, 0x69, 0x61, 0x6c, 0x69, 0x7a, 0x65, 0x64, 0x2e, 0x68, 0x70, 0x70, 0x00
	.type		__unnamed_1,@object
	.size		__unnamed_1,(.L_0 - __unnamed_1)
__unnamed_1:
        /*0072*/ 	.byte	0x76, 0x6f, 0x69, 0x64, 0x20, 0x63, 0x75, 0x74, 0x6c, 0x61, 0x73, 0x73, 0x3a, 0x3a, 0x67, 0x65
        /* <DEDUP_REMOVED lines=180> */
        /*0bc2*/ 	.byte	0x74, 0x69, 0x74, 0x79, 0x5d, 0x00
.L_0:


//--------------------- .nv.shared._ZN7cutlass13device_kernelINS_4gemm6kernel13GemmUniversalIN4cute5tupleIJiiiiEEENS1_10collective13CollectiveMmaINS1_34MainloopSm90TmaGmmaWarpSpecializedILi2ENS5_IJNS4_1CILi1EEENSA_ILi2EEESB_EEENS1_35KernelTmaWarpSpecializedCooperativeEEENS5_IJNSA_ILi128EEESG_NSA_ILi64EEEEEENS_6half_tENS5_IJSB_llEEESJ_NS5_IJlSB_lEEENS4_8TiledMMAINS4_8MMA_AtomIJNS4_4SM904GMMA26MMA_64x128x16_F32F16F16_SSILNSP_5MajorE1ELSR_0ELNSP_7ScaleInE1ELSS_1EEEEEENS4_6LayoutINS5_IJSC_SB_SB_EEENS5_IJSB_NSA_ILi0EEESX_EEEEENS5_IJNS4_10UnderscoreES10_S10_EEEEENS4_23SM90_TMA_LOAD_MULTICASTENS4_14ComposedLayoutINS4_7SwizzleILi3ELi4ELi3EEENS4_18smem_ptr_flag_bitsILi16EEENSV_INS5_IJSH_NSA_ILi8EEEEEENS5_IJSB_SH_EEEEEEEvNS4_8identityENS4_13SM90_TMA_LOADENS14_IS16_S18_NSV_INS5_IJS19_SH_EEENS5_IJSH_SB_EEEEEEEvS1E_EENS_8epilogue10collective6detail29Sm90TmaWarpSpecializedAdapterINS1M_15DefaultEpilogueISJ_SL_SL_NS1L_6thread17LinearCombinationISJ_Li1EffLNS1Q_9ScaleType4KindE0ELNS_15FloatRoundStyleE2ESJ_EENS1_15EpilogueDefaultEEEEEvvEEEEvNT_6ParamsE --------------------------
	.section	.nv.shared._ZN7cutlass13device_kernelINS_4gemm6kernel13GemmUniversalIN4cute5tupleIJiiiiEEENS1_10collective13CollectiveMmaINS1_34MainloopSm90TmaGmmaWarpSpecializedILi2ENS5_IJNS4_1CILi1EEENSA_ILi2EEESB_EEENS1_35KernelTmaWarpSpecializedCooperativeEEENS5_IJNSA_ILi128EEESG_NSA_ILi64EEEEEENS_6half_tENS5_IJSB_llEEESJ_NS5_IJlSB_lEEENS4_8TiledMMAINS4_8MMA_AtomIJNS4_4SM904GMMA26MMA_64x128x16_F32F16F16_SSILNSP_5MajorE1ELSR_0ELNSP_7ScaleInE1ELSS_1EEEEEENS4_6LayoutINS5_IJSC_SB_SB_EEENS5_IJSB_NSA_ILi0EEESX_EEEEENS5_IJNS4_10UnderscoreES10_S10_EEEEENS4_23SM90_TMA_LOAD_MULTICASTENS4_14ComposedLayoutINS4_7SwizzleILi3ELi4ELi3EEENS4_18smem_ptr_flag_bitsILi16EEENSV_INS5_IJSH_NSA_ILi8EEEEEENS5_IJSB_SH_EEEEEEEvNS4_8identityENS4_13SM90_TMA_LOADENS14_IS16_S18_NSV_INS5_IJS19_SH_EEENS5_IJSH_SB_EEEEEEEvS1E_EENS_8epilogue10collective6detail29Sm90TmaWarpSpecializedAdapterINS1M_15DefaultEpilogueISJ_SL_SL_NS1L_6thread17LinearCombinationISJ_Li1EffLNS1Q_9ScaleType4KindE0ELNS_15FloatRoundStyleE2ESJ_EENS1_15EpilogueDefaultEEEEEvvEEEEvNT_6ParamsE,"aw",@nobits
	.sectionflags	@""
	.align	16
	.zero		1024


//--------------------- .nv.shared.reserved.0     --------------------------
	.section	.nv.shared.reserved.0,"aw",@nobits
	.weak		__nv_reservedSMEM_offset_0_alias
	.size		__nv_reservedSMEM_offset_0_alias, 0, 0
	.other		__nv_reservedSMEM_offset_0_alias,@"STO_CUDA_RESERVED_SHARED STV_DEFAULT"
__nv_reservedSMEM_offset_0_alias:
	.zero		0


//--------------------- .nv.global                --------------------------
	.section	.nv.global,"aw",@nobits
.nv.global:
	.type		_ZN40_INTERNAL_3fcf701c_4_k_cu_5019a672_357994cute1_E,@object
	.size		_ZN40_INTERNAL_3fcf701c_4_k_cu_5019a672_357994cute1_E,(_ZN40_INTERNAL_3fcf701c_4_k_cu_5019a672_357994cuda3std3__45__cpo6cbeginE - _ZN40_INTERNAL_3fcf701c_4_k_cu_5019a672_357994cute1_E)
_ZN40_INTERNAL_3fcf701c_4_k_cu_5019a672_357994cute1_E:
	.zero		1
	.type		_ZN40_INTERNAL_3fcf701c_4_k_cu_5019a672_357994cuda3std3__45__cpo6cbeginE,@object
	.size		_ZN40_INTERNAL_3fcf701c_4_k_cu_5019a672_357994cuda3std3__45__cpo6cbeginE,(_ZN40_INTERNAL_3fcf701c_4_k_cu_5019a672_357994cuda3std3__48in_placeE - _ZN40_INTERNAL_3fcf701c_4_k_cu_5019a672_357994cuda3std3__45__cpo6cbeginE)
_ZN40_INTERNAL_3fcf701c_4_k_cu_5019a672_357994cuda3std3__45__cpo6cbeginE:
	.zero		1
	.type		_ZN40_INTERNAL_3fcf701c_4_k_cu_5019a672_357994cuda3std3__48in_placeE,@object
	.size		_ZN40_INTERNAL_3fcf701c_4_k_cu_5019a672_357994cuda3std3__48in_placeE,(_ZN40_INTERNAL_3fcf701c_4_k_cu_5019a672_357994cuda3std6ranges3__45__cpo9iter_moveE - _ZN40_INTERNAL_3fcf701c_4_k_cu_5019a672_357994cuda3std3__48in_placeE)
_ZN40_INTERNAL_3fcf701c_4_k_cu_5019a672_357994cuda3std3__48in_placeE:
	.zero		1
	.type		_ZN40_INTERNAL_3fcf701c_4_k_cu_5019a672_357994cuda3std6ranges3__45__cpo9iter_moveE,@object
	.size		_ZN40_INTERNAL_3fcf701c_4_k_cu_5019a672_357994cuda3std6ranges3__45__cpo9iter_moveE,(_ZN40_INTERNAL_3fcf701c_4_k_cu_5019a672_357994cuda3std3__45__cpo5beginE - _ZN40_INTERNAL_3fcf701c_4_k_cu_5019a672_357994cuda3std6ranges3__45__cpo9iter_moveE)
_ZN40_INTERNAL_3fcf701c_4_k_cu_5019a672_357994cuda3std6ranges3__45__cpo9iter_moveE:
	.zero		1
	.type		_ZN40_INTERNAL_3fcf701c_4_k_cu_5019a672_357994cuda3std3__45__cpo5beginE,@object
	.size		_ZN40_INTERNAL_3fcf701c_4_k_cu_5019a672_357994cuda3std3__45__cpo5beginE,(_ZN40_INTERNAL_3fcf701c_4_k_cu_5019a672_357994cuda3std3__442_GLOBAL__N__3fcf701c_4_k_cu_5019a672_357996ignoreE - _ZN40_INTERNAL_3fcf701c_4_k_cu_5019a672_357994cuda3std3__45__cpo5beginE)
_ZN40_INTERNAL_3fcf701c_4_k_cu_5019a672_357994cuda3std3__45__cpo5beginE:
	.zero		1
	.type		_ZN40_INTERNAL_3fcf701c_4_k_cu_5019a672_357994cuda3std3__442_GLOBAL__N__3fcf701c_4_k_cu_5019a672_357996ignoreE,@object
	.size		_ZN40_INTERNAL_3fcf701c_4_k_cu_5019a672_357994cuda3std3__442_GLOBAL__N__3fcf701c_4_k_cu_5019a672_357996ignoreE,(_ZN40_INTERNAL_3fcf701c_4_k_cu_5019a672_357994cute7productE - _ZN40_INTERNAL_3fcf701c_4_k_cu_5019a672_357994cuda3std3__442_GLOBAL__N__3fcf701c_4_k_cu_5019a672_357996ignoreE)
_ZN40_INTERNAL_3fcf701c_4_k_cu_5019a672_357994cuda3std3__442_GLOBAL__N__3fcf701c_4_k_cu_5019a672_357996ignoreE:
	.zero		1
	.type		_ZN40_INTERNAL_3fcf701c_4_k_cu_5019a672_357994cute7productE,@object
	.size		_ZN40_INTERNAL_3fcf701c_4_k_cu_5019a672_357994cute7productE,(_ZN40_INTERNAL_3fcf701c_4_k_cu_5019a672_357994cuda3std3__45__cpo3endE - _ZN40_INTERNAL_3fcf701c_4_k_cu_5019a672_357994cute7productE)
_ZN40_INTERNAL_3fcf701c_4_k_cu_5019a672_357994cute7productE:
	.zero		1
	.type		_ZN40_INTERNAL_3fcf701c_4_k_cu_5019a672_357994cuda3std3__45__cpo3endE,@object
	.size		_ZN40_INTERNAL_3fcf701c_4_k_cu_5019a672_357994cuda3std3__45__cpo3endE,(_ZN40_INTERNAL_3fcf701c_4_k_cu_5019a672_357994cuda3std3__419piecewise_constructE - _ZN40_INTERNAL_3fcf701c_4_k_cu_5019a672_357994cuda3std3__45__cpo3endE)
_ZN40_INTERNAL_3fcf701c_4_k_cu_5019a672_357994cuda3std3__45__cpo3endE:
	.zero		1
	.type		_ZN40_INTERNAL_3fcf701c_4_k_cu_5019a672_357994cuda3std3__419piecewise_constructE,@object
	.size		_ZN40_INTERNAL_3fcf701c_4_k_cu_5019a672_357994cuda3std3__419piecewise_constructE,(_ZN40_INTERNAL_3fcf701c_4_k_cu_5019a672_357994cuda3std3__45__cpo4cendE - _ZN40_INTERNAL_3fcf701c_4_k_cu_5019a672_357994cuda3std3__419piecewise_constructE)
_ZN40_INTERNAL_3fcf701c_4_k_cu_5019a672_357994cuda3std3__419piecewise_constructE:
	.zero		1
	.type		_ZN40_INTERNAL_3fcf701c_4_k_cu_5019a672_357994cuda3std3__45__cpo4cendE,@object
	.size		_ZN40_INTERNAL_3fcf701c_4_k_cu_5019a672_357994cuda3std3__45__cpo4cendE,(_ZN40_INTERNAL_3fcf701c_4_k_cu_5019a672_357994cuda3std6ranges3__45__cpo4swapE - _ZN40_INTERNAL_3fcf701c_4_k_cu_5019a672_357994cuda3std3__45__cpo4cendE)
_ZN40_INTERNAL_3fcf701c_4_k_cu_5019a672_357994cuda3std3__45__cpo4cendE:
	.zero		1
	.type		_ZN40_INTERNAL_3fcf701c_4_k_cu_5019a672_357994cuda3std6ranges3__45__cpo4swapE,@object
	.size		_ZN40_INTERNAL_3fcf701c_4_k_cu_5019a672_357994cuda3std6ranges3__45__cpo4swapE,(.L_8 - _ZN40_INTERNAL_3fcf701c_4_k_cu_5019a672_357994cuda3std6ranges3__45__cpo4swapE)
_ZN40_INTERNAL_3fcf701c_4_k_cu_5019a672_357994cuda3std6ranges3__45__cpo4swapE:
	.zero		1
.L_8:


//--------------------- .nv.constant0._ZN7cutlass13device_kernelINS_4gemm6kernel13GemmUniversalIN4cute5tupleIJiiiiEEENS1_10collective13CollectiveMmaINS1_34MainloopSm90TmaGmmaWarpSpecializedILi2ENS5_IJNS4_1CILi1EEENSA_ILi2EEESB_EEENS1_35KernelTmaWarpSpecializedCooperativeEEENS5_IJNSA_ILi128EEESG_NSA_ILi64EEEEEENS_6half_tENS5_IJSB_llEEESJ_NS5_IJlSB_lEEENS4_8TiledMMAINS4_8MMA_AtomIJNS4_4SM904GMMA26MMA_64x128x16_F32F16F16_SSILNSP_5MajorE1ELSR_0ELNSP_7ScaleInE1ELSS_1EEEEEENS4_6LayoutINS5_IJSC_SB_SB_EEENS5_IJSB_NSA_ILi0EEESX_EEEEENS5_IJNS4_10UnderscoreES10_S10_EEEEENS4_23SM90_TMA_LOAD_MULTICASTENS4_14ComposedLayoutINS4_7SwizzleILi3ELi4ELi3EEENS4_18smem_ptr_flag_bitsILi16EEENSV_INS5_IJSH_NSA_ILi8EEEEEENS5_IJSB_SH_EEEEEEEvNS4_8identityENS4_13SM90_TMA_LOADENS14_IS16_S18_NSV_INS5_IJS19_SH_EEENS5_IJSH_SB_EEEEEEEvS1E_EENS_8epilogue10collective6detail29Sm90TmaWarpSpecializedAdapterINS1M_15DefaultEpilogueISJ_SL_SL_NS1L_6thread17LinearCombinationISJ_Li1EffLNS1Q_9ScaleType4KindE0ELNS_15FloatRoundStyleE2ESJ_EENS1_15EpilogueDefaultEEEEEvvEEEEvNT_6ParamsE --------------------------
	.section	.nv.constant0._ZN7cutlass13device_kernelINS_4gemm6kernel13GemmUniversalIN4cute5tupleIJiiiiEEENS1_10collective13CollectiveMmaINS1_34MainloopSm90TmaGmmaWarpSpecializedILi2ENS5_IJNS4_1CILi1EEENSA_ILi2EEESB_EEENS1_35KernelTmaWarpSpecializedCooperativeEEENS5_IJNSA_ILi128EEESG_NSA_ILi64EEEEEENS_6half_tENS5_IJSB_llEEESJ_NS5_IJlSB_lEEENS4_8TiledMMAINS4_8MMA_AtomIJNS4_4SM904GMMA26MMA_64x128x16_F32F16F16_SSILNSP_5MajorE1ELSR_0ELNSP_7ScaleInE1ELSS_1EEEEEENS4_6LayoutINS5_IJSC_SB_SB_EEENS5_IJSB_NSA_ILi0EEESX_EEEEENS5_IJNS4_10UnderscoreES10_S10_EEEEENS4_23SM90_TMA_LOAD_MULTICASTENS4_14ComposedLayoutINS4_7SwizzleILi3ELi4ELi3EEENS4_18smem_ptr_flag_bitsILi16EEENSV_INS5_IJSH_NSA_ILi8EEEEEENS5_IJSB_SH_EEEEEEEvNS4_8identityENS4_13SM90_TMA_LOADENS14_IS16_S18_NSV_INS5_IJS19_SH_EEENS5_IJSH_SB_EEEEEEEvS1E_EENS_8epilogue10collective6detail29Sm90TmaWarpSpecializedAdapterINS1M_15DefaultEpilogueISJ_SL_SL_NS1L_6thread17LinearCombinationISJ_Li1EffLNS1Q_9ScaleType4KindE0ELNS_15FloatRoundStyleE2ESJ_EENS1_15EpilogueDefaultEEEEEvvEEEEvNT_6ParamsE,"a",@progbits
	.sectionflags	@""
	.align	4
.nv.constant0._ZN7cutlass13device_kernelINS_4gemm6kernel13GemmUniversalIN4cute5tupleIJiiiiEEENS1_10collective13CollectiveMmaINS1_34MainloopSm90TmaGmmaWarpSpecializedILi2ENS5_IJNS4_1CILi1EEENSA_ILi2EEESB_EEENS1_35KernelTmaWarpSpecializedCooperativeEEENS5_IJNSA_ILi128EEESG_NSA_ILi64EEEEEENS_6half_tENS5_IJSB_llEEESJ_NS5_IJlSB_lEEENS4_8TiledMMAINS4_8MMA_AtomIJNS4_4SM904GMMA26MMA_64x128x16_F32F16F16_SSILNSP_5MajorE1ELSR_0ELNSP_7ScaleInE1ELSS_1EEEEEENS4_6LayoutINS5_IJSC_SB_SB_EEENS5_IJSB_NSA_ILi0EEESX_EEEEENS5_IJNS4_10UnderscoreES10_S10_EEEEENS4_23SM90_TMA_LOAD_MULTICASTENS4_14ComposedLayoutINS4_7SwizzleILi3ELi4ELi3EEENS4_18smem_ptr_flag_bitsILi16EEENSV_INS5_IJSH_NSA_ILi8EEEEEENS5_IJSB_SH_EEEEEEEvNS4_8identityENS4_13SM90_TMA_LOADENS14_IS16_S18_NSV_INS5_IJS19_SH_EEENS5_IJSH_SB_EEEEEEEvS1E_EENS_8epilogue10collective6detail29Sm90TmaWarpSpecializedAdapterINS1M_15DefaultEpilogueISJ_SL_SL_NS1L_6thread17LinearCombinationISJ_Li1EffLNS1Q_9ScaleType4KindE0ELNS_15FloatRoundStyleE2ESJ_EENS1_15EpilogueDefaultEEEEEvvEEEEvNT_6ParamsE:
	.zero		1664


//--------------------- SYMBOLS --------------------------

	.type		.nv.reservedSmem.offset0,@object
	.size		.nv.reservedSmem.offset0,0x4
	.type		__assertfail,@function
